// auto-generated by cutlass_sweep.gemm — config: {"arch": "sm_90", "cluster_m": 1, "cluster_n": 1, "dtype": "fp16", "stages": 4, "tile_k": 32, "tile_m": 256, "tile_n": 64}
#include "cutlass/cutlass.h"
#include "cutlass/gemm/collective/collective_builder.hpp"
#include "cutlass/gemm/device/gemm_universal_adapter.h"
#include "cutlass/gemm/kernel/gemm_universal.hpp"
#include "cutlass/epilogue/collective/collective_builder.hpp"

using ElemA = cutlass::half_t;
using ElemB = cutlass::half_t;
using ElemCD = cutlass::half_t;
using Acc  = float;
using TileShape    = cute::Shape<cute::_256, cute::_64, cute::_32>;
using ClusterShape = cute::Shape<cute::_1, cute::_1, cute::_1>;

using CollectiveEpilogue = typename cutlass::epilogue::collective::CollectiveBuilder<
    cutlass::arch::Sm90, cutlass::arch::OpClassTensorOp,
    TileShape, ClusterShape,
    cutlass::epilogue::collective::EpilogueTileAuto,
    Acc, Acc,
    ElemCD, cutlass::layout::RowMajor, 128 / cutlass::sizeof_bits<ElemCD>::value,
    ElemCD, cutlass::layout::RowMajor, 128 / cutlass::sizeof_bits<ElemCD>::value,
    cutlass::epilogue::collective::EpilogueScheduleAuto
  >::CollectiveOp;

using CollectiveMainloop = typename cutlass::gemm::collective::CollectiveBuilder<
    cutlass::arch::Sm90, cutlass::arch::OpClassTensorOp,
    ElemA, cutlass::layout::RowMajor, 128 / cutlass::sizeof_bits<ElemA>::value,
    ElemB, cutlass::layout::ColumnMajor, 128 / cutlass::sizeof_bits<ElemB>::value,
    Acc,
    TileShape, ClusterShape,
    cutlass::gemm::collective::StageCount<4>,
    cutlass::gemm::collective::KernelScheduleAuto
  >::CollectiveOp;

using GemmKernel = cutlass::gemm::kernel::GemmUniversal<
    cute::Shape<int,int,int,int>,
    CollectiveMainloop,
    CollectiveEpilogue
>;
using Gemm = cutlass::gemm::device::GemmUniversalAdapter<GemmKernel>;

// Force the device kernel symbol into the cubin without needing a host main.
auto* _anchor = &cutlass::device_kernel<GemmKernel>;


// ===== COMPILED SASS (sm_90a) =====

	.target	sm_90a

	.elftype	@"ET_EXEC"


//--------------------- .note.nv.tkinfo           --------------------------
	.section	.note.nv.tkinfo,"",@"SHT_NOTE"
	.sectionflags	@"SHF_NOTE_NV_TKINFO"
	.tkinfo
        /*0018*/ 	.word	0x00000002
        /*0030*/ 	.string	""
        /*0030*/ 	.string	"ptxas"
        /*0030*/ 	.string	"Cuda compilation tools, release 13.0, V13.0.88"
        /*0030*/ 	.string	"Build cuda_13.0.r13.0/compiler.36424714_0"
        /*0030*/ 	.string	"-arch sm_90a -m 64 "



//--------------------- .note.nv.cuinfo           --------------------------
	.section	.note.nv.cuinfo,"",@"SHT_NOTE"
	.sectionflags	@"SHF_NOTE_NV_CUINFO"
        /*0018*/ 	.short	0x0002
        /*001a*/ 	.short	0x005a
        /*001c*/ 	.short	0x0082
	.zero		2


//--------------------- .nv.info                  --------------------------
	.section	.nv.info,"",@"SHT_CUDA_INFO"
	.align	4


	//----- nvinfo : EIATTR_REGCOUNT
	.align		4
        /*0000*/ 	.byte	0x04, 0x2f
        /*0002*/ 	.short	(.L_15 - .L_14)
	.align		4
.L_14:
        /*0004*/ 	.word	index@(_ZN7cutlass13device_kernelINS_4gemm6kernel13GemmUniversalIN4cute5tupleIJiiiiEEENS1_10collective13CollectiveMmaINS1_34MainloopSm90TmaGmmaWarpSpecializedILi4ENS5_IJNS4_1CILi1EEESB_SB_EEENS1_35KernelTmaWarpSpecializedCooperativeEEENS5_IJNSA_ILi256EEENSA_ILi64EEENSA_ILi32EEEEEENS_6half_tENS5_IJlSB_lEEESJ_SK_NS4_8TiledMMAINS4_8MMA_AtomIJNS4_4SM904GMMA25MMA_64x64x16_F32F16F16_SSILNSO_5MajorE0ELSQ_0ELNSO_7ScaleInE1ELSR_1EEEEEENS4_6LayoutINS5_IJNSA_ILi2EEESB_SB_EEENS5_IJSB_NSA_ILi0EEESX_EEEEENS5_IJNS4_10UnderscoreES10_S10_EEEEENS4_13SM90_TMA_LOADENS4_14ComposedLayoutINS4_7SwizzleILi2ELi4ELi3EEENS4_18smem_ptr_flag_bitsILi16EEENSU_INS5_IJNSA_ILi8EEESH_EEENS5_IJSH_SB_EEEEEEEvNS4_8identityES13_S1D_vS1E_EENS_8epilogue10collective6detail29Sm90TmaWarpSpecializedAdapterINS1H_15DefaultEpilogueISJ_SK_SK_NS1G_6thread17LinearCombinationISJ_Li1EffLNS1L_9ScaleType4KindE0ELNS_15FloatRoundStyleE2ESJ_EENS1_15EpilogueDefaultEEEEEvvEEEEvNT_6ParamsE)
        /*0008*/ 	.word	0x000000a8


	//----- nvinfo : EIATTR_FRAME_SIZE
	.align		4
.L_15:
        /*000c*/ 	.byte	0x04, 0x11
        /*000e*/ 	.short	(.L_17 - .L_16)
	.align		4
.L_16:
        /*0010*/ 	.word	index@(_ZN7cutlass13device_kernelINS_4gemm6kernel13GemmUniversalIN4cute5tupleIJiiiiEEENS1_10collective13CollectiveMmaINS1_34MainloopSm90TmaGmmaWarpSpecializedILi4ENS5_IJNS4_1CILi1EEESB_SB_EEENS1_35KernelTmaWarpSpecializedCooperativeEEENS5_IJNSA_ILi256EEENSA_ILi64EEENSA_ILi32EEEEEENS_6half_tENS5_IJlSB_lEEESJ_SK_NS4_8TiledMMAINS4_8MMA_AtomIJNS4_4SM904GMMA25MMA_64x64x16_F32F16F16_SSILNSO_5MajorE0ELSQ_0ELNSO_7ScaleInE1ELSR_1EEEEEENS4_6LayoutINS5_IJNSA_ILi2EEESB_SB_EEENS5_IJSB_NSA_ILi0EEESX_EEEEENS5_IJNS4_10UnderscoreES10_S10_EEEEENS4_13SM90_TMA_LOADENS4_14ComposedLayoutINS4_7SwizzleILi2ELi4ELi3EEENS4_18smem_ptr_flag_bitsILi16EEENSU_INS5_IJNSA_ILi8EEESH_EEENS5_IJSH_SB_EEEEEEEvNS4_8identityES13_S1D_vS1E_EENS_8epilogue10collective6detail29Sm90TmaWarpSpecializedAdapterINS1H_15DefaultEpilogueISJ_SK_SK_NS1G_6thread17LinearCombinationISJ_Li1EffLNS1L_9ScaleType4KindE0ELNS_15FloatRoundStyleE2ESJ_EENS1_15EpilogueDefaultEEEEEvvEEEEvNT_6ParamsE)
        /*0014*/ 	.word	0x00000000


	//----- nvinfo : EIATTR_MIN_STACK_SIZE
	.align		4
.L_17:
        /*0018*/ 	.byte	0x04, 0x12
        /*001a*/ 	.short	(.L_19 - .L_18)
	.align		4
.L_18:
        /*001c*/ 	.word	index@(_ZN7cutlass13device_kernelINS_4gemm6kernel13GemmUniversalIN4cute5tupleIJiiiiEEENS1_10collective13CollectiveMmaINS1_34MainloopSm90TmaGmmaWarpSpecializedILi4ENS5_IJNS4_1CILi1EEESB_SB_EEENS1_35KernelTmaWarpSpecializedCooperativeEEENS5_IJNSA_ILi256EEENSA_ILi64EEENSA_ILi32EEEEEENS_6half_tENS5_IJlSB_lEEESJ_SK_NS4_8TiledMMAINS4_8MMA_AtomIJNS4_4SM904GMMA25MMA_64x64x16_F32F16F16_SSILNSO_5MajorE0ELSQ_0ELNSO_7ScaleInE1ELSR_1EEEEEENS4_6LayoutINS5_IJNSA_ILi2EEESB_SB_EEENS5_IJSB_NSA_ILi0EEESX_EEEEENS5_IJNS4_10UnderscoreES10_S10_EEEEENS4_13SM90_TMA_LOADENS4_14ComposedLayoutINS4_7SwizzleILi2ELi4ELi3EEENS4_18smem_ptr_flag_bitsILi16EEENSU_INS5_IJNSA_ILi8EEESH_EEENS5_IJSH_SB_EEEEEEEvNS4_8identityES13_S1D_vS1E_EENS_8epilogue10collective6detail29Sm90TmaWarpSpecializedAdapterINS1H_15DefaultEpilogueISJ_SK_SK_NS1G_6thread17LinearCombinationISJ_Li1EffLNS1L_9ScaleType4KindE0ELNS_15FloatRoundStyleE2ESJ_EENS1_15EpilogueDefaultEEEEEvvEEEEvNT_6ParamsE)
        /*0020*/ 	.word	0x00000000
.L_19:


//--------------------- .nv.compat                --------------------------
	.section	.nv.compat,"",@"SHT_CUDA_COMPAT_INFO"
	.align	4
        /*0000*/ 	.byte	0x02, 0x09, 0x01, 0x00, 0x02, 0x02, 0x04, 0x00, 0x02, 0x05, 0x05, 0x00, 0x03, 0x07, 0x01, 0x01
        /*0010*/ 	.byte	0x02, 0x03, 0x01, 0x00, 0x02, 0x06, 0x01, 0x00, 0x04, 0x0b, 0x08, 0x00, 0x00, 0x00, 0x00, 0x00
        /*0020*/ 	.byte	0x00, 0x00, 0x00, 0x00


//--------------------- .nv.info._ZN7cutlass13device_kernelINS_4gemm6kernel13GemmUniversalIN4cute5tupleIJiiiiEEENS1_10collective13CollectiveMmaINS1_34MainloopSm90TmaGmmaWarpSpecializedILi4ENS5_IJNS4_1CILi1EEESB_SB_EEENS1_35KernelTmaWarpSpecializedCooperativeEEENS5_IJNSA_ILi256EEENSA_ILi64EEENSA_ILi32EEEEEENS_6half_tENS5_IJlSB_lEEESJ_SK_NS4_8TiledMMAINS4_8MMA_AtomIJNS4_4SM904GMMA25MMA_64x64x16_F32F16F16_SSILNSO_5MajorE0ELSQ_0ELNSO_7ScaleInE1ELSR_1EEEEEENS4_6LayoutINS5_IJNSA_ILi2EEESB_SB_EEENS5_IJSB_NSA_ILi0EEESX_EEEEENS5_IJNS4_10UnderscoreES10_S10_EEEEENS4_13SM90_TMA_LOADENS4_14ComposedLayoutINS4_7SwizzleILi2ELi4ELi3EEENS4_18smem_ptr_flag_bitsILi16EEENSU_INS5_IJNSA_ILi8EEESH_EEENS5_IJSH_SB_EEEEEEEvNS4_8identityES13_S1D_vS1E_EENS_8epilogue10collective6detail29Sm90TmaWarpSpecializedAdapterINS1H_15DefaultEpilogueISJ_SK_SK_NS1G_6thread17LinearCombinationISJ_Li1EffLNS1L_9ScaleType4KindE0ELNS_15FloatRoundStyleE2ESJ_EENS1_15EpilogueDefaultEEEEEvvEEEEvNT_6ParamsE --------------------------
	.section	.nv.info._ZN7cutlass13device_kernelINS_4gemm6kernel13GemmUniversalIN4cute5tupleIJiiiiEEENS1_10collective13CollectiveMmaINS1_34MainloopSm90TmaGmmaWarpSpecializedILi4ENS5_IJNS4_1CILi1EEESB_SB_EEENS1_35KernelTmaWarpSpecializedCooperativeEEENS5_IJNSA_ILi256EEENSA_ILi64EEENSA_ILi32EEEEEENS_6half_tENS5_IJlSB_lEEESJ_SK_NS4_8TiledMMAINS4_8MMA_AtomIJNS4_4SM904GMMA25MMA_64x64x16_F32F16F16_SSILNSO_5MajorE0ELSQ_0ELNSO_7ScaleInE1ELSR_1EEEEEENS4_6LayoutINS5_IJNSA_ILi2EEESB_SB_EEENS5_IJSB_NSA_ILi0EEESX_EEEEENS5_IJNS4_10UnderscoreES10_S10_EEEEENS4_13SM90_TMA_LOADENS4_14ComposedLayoutINS4_7SwizzleILi2ELi4ELi3EEENS4_18smem_ptr_flag_bitsILi16EEENSU_INS5_IJNSA_ILi8EEESH_EEENS5_IJSH_SB_EEEEEEEvNS4_8identityES13_S1D_vS1E_EENS_8epilogue10collective6detail29Sm90TmaWarpSpecializedAdapterINS1H_15DefaultEpilogueISJ_SK_SK_NS1G_6thread17LinearCombinationISJ_Li1EffLNS1L_9ScaleType4KindE0ELNS_15FloatRoundStyleE2ESJ_EENS1_15EpilogueDefaultEEEEEvvEEEEvNT_6ParamsE,"",@"SHT_CUDA_INFO"
	.sectionflags	@""
	.align	4


	//----- nvinfo : EIATTR_CUDA_API_VERSION
	.align		4
        /*0000*/ 	.byte	0x04, 0x37
        /*0002*/ 	.short	(.L_21 - .L_20)
.L_20:
        /*0004*/ 	.word	0x00000082


	//----- nvinfo : EIATTR_KPARAM_INFO
	.align		4
.L_21:
        /*0008*/ 	.byte	0x04, 0x17
        /*000a*/ 	.short	(.L_23 - .L_22)
.L_22:
        /*000c*/ 	.word	0x00000000
        /*0010*/ 	.short	0x0000
        /*0012*/ 	.short	0x0070
        /*0014*/ 	.byte	0x00, 0xf0, 0x01, 0x10


	//----- nvinfo : EIATTR_SPARSE_MMA_MASK
	.align		4
.L_23:
        /*0018*/ 	.byte	0x03, 0x50
        /*001a*/ 	.short	0x0000


	//----- nvinfo : EIATTR_MAXREG_COUNT
	.align		4
        /*001c*/ 	.byte	0x03, 0x1b
        /*001e*/ 	.short	0x00a8


	//----- nvinfo : EIATTR_NUM_BARRIERS
	.align		4
        /*0020*/ 	.byte	0x02, 0x4c
        /*0022*/ 	.byte	0x01
	.zero		1


	//----- nvinfo : EIATTR_EXTERNS
	.align		4
        /*0024*/ 	.byte	0x04, 0x0f
        /*0026*/ 	.short	(.L_25 - .L_24)


	//   ....[0]....
	.align		4
.L_24:
        /*0028*/ 	.word	index@(__assertfail)


	//----- nvinfo : EIATTR_MERCURY_ISA_VERSION
	.align		4
.L_25:
        /*002c*/ 	.byte	0x03, 0x5f
        /*002e*/ 	.short	0x0101


	//----- nvinfo : EIATTR_INT_WARP_WIDE_INSTR_OFFSETS
	.align		4
        /*0030*/ 	.byte	0x04, 0x31
        /*0032*/ 	.short	(.L_27 - .L_26)


	//   ....[0]....
.L_26:
        /*0034*/ 	.word	0x000003b0


	//   ....[1]....
        /*0038*/ 	.word	0x000003c0


	//   ....[2]....
        /*003c*/ 	.word	0x000004f0


	//----- nvinfo : EIATTR_COOP_GROUP_MASK_REGIDS
	.align		4
.L_27:
        /*0040*/ 	.byte	0x04, 0x29
        /*0042*/ 	.short	(.L_29 - .L_28)


	//   ....[0]....
.L_28:
        /*0044*/ 	.word	0xffffffff


	//   ....[1]....
        /*0048*/ 	.word	0xffffffff


	//   ....[2]....
        /*004c*/ 	.word	0xffffffff


	//   ....[3]....
        /*0050*/ 	.word	0xffffffff


	//   ....[4]....
        /*0054*/ 	.word	0xffffffff


	//----- nvinfo : EIATTR_COOP_GROUP_INSTR_OFFSETS
	.align		4
.L_29:
        /*0058*/ 	.byte	0x04, 0x28
        /*005a*/ 	.short	(.L_31 - .L_30)


	//   ....[0]....
.L_30:
        /*005c*/ 	.word	0x00000060


	//   ....[1]....
        /*0060*/ 	.word	0x00000070


	//   ....[2]....
        /*0064*/ 	.word	0x00000130


	//   ....[3]....
        /*0068*/ 	.word	0x000002c0


	//   ....[4]....
        /*006c*/ 	.word	0x000011e0


	//----- nvinfo : EIATTR_REG_RECONFIG
	.align		4
.L_31:
        /*0070*/ 	.byte	0x01, 0x54
	.zero		2


	//----- nvinfo : EIATTR_SYSCALL_OFFSETS
	.align		4
        /*0074*/ 	.byte	0x04, 0x46
        /*0076*/ 	.short	(.L_33 - .L_32)


	//   ....[0]....
.L_32:
        /*0078*/ 	.word	0x000013d0


	//----- nvinfo : EIATTR_MBARRIER_INSTR_OFFSETS
	.align		4
.L_33:
        /*007c*/ 	.byte	0x04, 0x39
        /*007e*/ 	.short	(.L_35 - .L_34)


	//   ....[0]....
.L_34:
        /*0080*/ 	.word	0x00000230
        /*0084*/ 	.word	0x000000ff
        /*0088*/ 	.word	0x00000000
        /*008c*/ 	.short	0x0100
        /*008e*/ 	.byte	0x08
	.zero		1


	//   ....[1]....
        /*0090*/ 	.word	0x00000240
        /*0094*/ 	.word	0x000000ff
        /*0098*/ 	.word	0x00000020
        /*009c*/ 	.short	0x0100
        /*009e*/ 	.byte	0x08
	.zero		1


	//   ....[2]....
        /*00a0*/ 	.word	0x00000250
        /*00a4*/ 	.word	0x000000ff
        /*00a8*/ 	.word	0x00000008
        /*00ac*/ 	.short	0x0100
        /*00ae*/ 	.byte	0x08
	.zero		1


	//   ....[3]....
        /*00b0*/ 	.word	0x00000260
        /*00b4*/ 	.word	0x000000ff
        /*00b8*/ 	.word	0x00000028
        /*00bc*/ 	.short	0x0100
        /*00be*/ 	.byte	0x08
	.zero		1


	//   ....[4]....
        /*00c0*/ 	.word	0x00000270
        /*00c4*/ 	.word	0x000000ff
        /*00c8*/ 	.word	0x00000010
        /*00cc*/ 	.short	0x0100
        /*00ce*/ 	.byte	0x08
	.zero		1


	//   ....[5]....
        /*00d0*/ 	.word	0x00000280
        /*00d4*/ 	.word	0x000000ff
        /*00d8*/ 	.word	0x00000030
        /*00dc*/ 	.short	0x0100
        /*00de*/ 	.byte	0x08
	.zero		1


	//   ....[6]....
        /*00e0*/ 	.word	0x00000290
        /*00e4*/ 	.word	0x000000ff
        /*00e8*/ 	.word	0x00000018
        /*00ec*/ 	.short	0x0100
        /*00ee*/ 	.byte	0x08
	.zero		1


	//   ....[7]....
        /*00f0*/ 	.word	0x000002a0
        /*00f4*/ 	.word	0x000000ff
        /*00f8*/ 	.word	0x00000038
        /*00fc*/ 	.short	0x0100
        /*00fe*/ 	.byte	0x08
	.zero		1


	//   ....[8]....
        /*0100*/ 	.word	0x00000570
        /*0104*/ 	.word	0x000000ff
        /*0108*/ 	.word	0x00000050
        /*010c*/ 	.short	0x0100
        /*010e*/ 	.byte	0x08
	.zero		1


	//   ....[9]....
        /*0110*/ 	.word	0x000005d0
        /*0114*/ 	.word	0x000000ff
        /*0118*/ 	.word	0x00000058
        /*011c*/ 	.short	0x0100
        /*011e*/ 	.byte	0x08
	.zero		1


	//   ....[10]....
        /*0120*/ 	.word	0x00001450
        /*0124*/ 	.word	0x00000003
        /*0128*/ 	.word	0x00000000
        /*012c*/ 	.short	0x010a
        /*012e*/ 	.byte	0x3f
	.zero		1


	//   ....[11]....
        /*0130*/ 	.word	0x000014b0
        /*0134*/ 	.word	0x00000003
        /*0138*/ 	.word	0x00000000
        /*013c*/ 	.short	0x010a
        /*013e*/ 	.byte	0x3f
	.zero		1


	//   ....[12]....
        /*0140*/ 	.word	0x000017e0
        /*0144*/ 	.word	0x000000ff
        /*0148*/ 	.word	0x00000000
        /*014c*/ 	.short	0x010a
        /*014e*/ 	.byte	0x04
	.zero		1


	//   ....[13]....
        /*0150*/ 	.word	0x00001820
        /*0154*/ 	.word	0x000000ff
        /*0158*/ 	.word	0x00000000
        /*015c*/ 	.short	0x010a
        /*015e*/ 	.byte	0x04
	.zero		1


	//   ....[14]....
        /*0160*/ 	.word	0x00001a60
        /*0164*/ 	.word	0x000000ff
        /*0168*/ 	.word	0x00000000
        /*016c*/ 	.short	0x0101
        /*016e*/ 	.byte	0x04
	.zero		1


	//   ....[15]....
        /*0170*/ 	.word	0x00001c20
        /*0174*/ 	.word	0x000000ff
        /*0178*/ 	.word	0x00000000
        /*017c*/ 	.short	0x0101
        /*017e*/ 	.byte	0x04
	.zero		1


	//   ....[16]....
        /*0180*/ 	.word	0x00007970
        /*0184*/ 	.word	0x0000000e
        /*0188*/ 	.word	0x00000020
        /*018c*/ 	.short	0x010a
        /*018e*/ 	.byte	0x3f
	.zero		1


	//   ....[17]....
        /*0190*/ 	.word	0x00007d30
        /*0194*/ 	.word	0x00000005
        /*0198*/ 	.word	0x00000058
        /*019c*/ 	.short	0x0101
        /*019e*/ 	.byte	0x3f
	.zero		1


	//   ....[18]....
        /*01a0*/ 	.word	0x00008440
        /*01a4*/ 	.word	0x00000007
        /*01a8*/ 	.word	0x00000000
        /*01ac*/ 	.short	0x010a
        /*01ae*/ 	.byte	0x3f
	.zero		1


	//   ....[19]....
        /*01b0*/ 	.word	0x000084c0
        /*01b4*/ 	.word	0x00000008
        /*01b8*/ 	.word	0x00000000
        /*01bc*/ 	.short	0x010a
        /*01be*/ 	.byte	0x3f
	.zero		1


	//   ....[20]....
        /*01c0*/ 	.word	0x00008550
        /*01c4*/ 	.word	0x0000000b
        /*01c8*/ 	.word	0x00000000
        /*01cc*/ 	.short	0x010a
        /*01ce*/ 	.byte	0x3f
	.zero		1


	//   ....[21]....
        /*01d0*/ 	.word	0x000085e0
        /*01d4*/ 	.word	0x00000003
        /*01d8*/ 	.word	0x00000000
        /*01dc*/ 	.short	0x010a
        /*01de*/ 	.byte	0x3f
	.zero		1


	//   ....[22]....
        /*01e0*/ 	.word	0x00008640
        /*01e4*/ 	.word	0x00000003
        /*01e8*/ 	.word	0x00000000
        /*01ec*/ 	.short	0x010a
        /*01ee*/ 	.byte	0x3f
	.zero		1


	//   ....[23]....
        /*01f0*/ 	.word	0x000086a0
        /*01f4*/ 	.word	0x00000004
        /*01f8*/ 	.word	0x00000000
        /*01fc*/ 	.short	0x010a
        /*01fe*/ 	.byte	0x3f
	.zero		1


	//   ....[24]....
        /*0200*/ 	.word	0x00008770
        /*0204*/ 	.word	0x0000000e
        /*0208*/ 	.word	0x00000020
        /*020c*/ 	.short	0x010a
        /*020e*/ 	.byte	0x3f
	.zero		1


	//   ....[25]....
        /*0210*/ 	.word	0x00008840
        /*0214*/ 	.word	0x00000007
        /*0218*/ 	.word	0x00000000
        /*021c*/ 	.short	0x010a
        /*021e*/ 	.byte	0x3f
	.zero		1


	//   ....[26]....
        /*0220*/ 	.word	0x00008890
        /*0224*/ 	.word	0x00000008
        /*0228*/ 	.word	0x00000000
        /*022c*/ 	.short	0x010a
        /*022e*/ 	.byte	0x3f
	.zero		1


	//   ....[27]....
        /*0230*/ 	.word	0x000088e0
        /*0234*/ 	.word	0x0000000b
        /*0238*/ 	.word	0x00000000
        /*023c*/ 	.short	0x010a
        /*023e*/ 	.byte	0x3f
	.zero		1


	//----- nvinfo : EIATTR_NUM_MBARRIERS
	.align		4
.L_35:
        /*0240*/ 	.byte	0x03, 0x38
        /*0242*/ 	.short	0x000a


	//----- nvinfo : EIATTR_EXIT_INSTR_OFFSETS
	.align		4
        /*0244*/ 	.byte	0x04, 0x1c
        /*0246*/ 	.short	(.L_37 - .L_36)


	//   ....[0]....
.L_36:
        /*0248*/ 	.word	0x00000670


	//   ....[1]....
        /*024c*/ 	.word	0x00000f40


	//   ....[2]....
        /*0250*/ 	.word	0x00007050


	//   ....[3]....
        /*0254*/ 	.word	0x00007680


	//   ....[4]....
        /*0258*/ 	.word	0x00008630


	//----- nvinfo : EIATTR_MAX_THREADS
	.align		4
.L_37:
        /*025c*/ 	.byte	0x04, 0x05
        /*025e*/ 	.short	(.L_39 - .L_38)
.L_38:
        /*0260*/ 	.word	0x00000180
        /*0264*/ 	.word	0x00000001
        /*0268*/ 	.word	0x00000001


	//----- nvinfo : EIATTR_CRS_STACK_SIZE
	.align		4
.L_39:
        /*026c*/ 	.byte	0x04, 0x1e
        /*026e*/ 	.short	(.L_41 - .L_40)
.L_40:
        /*0270*/ 	.word	0x00000000


	//----- nvinfo : EIATTR_CBANK_PARAM_SIZE
	.align		4
.L_41:
        /*0274*/ 	.byte	0x03, 0x19
        /*0276*/ 	.short	0x0470


	//----- nvinfo : EIATTR_PARAM_CBANK
	.align		4
        /*0278*/ 	.byte	0x04, 0x0a
        /*027a*/ 	.short	(.L_43 - .L_42)
	.align		4
.L_42:
        /*027c*/ 	.word	index@(.nv.constant0._ZN7cutlass13device_kernelINS_4gemm6kernel13GemmUniversalIN4cute5tupleIJiiiiEEENS1_10collective13CollectiveMmaINS1_34MainloopSm90TmaGmmaWarpSpecializedILi4ENS5_IJNS4_1CILi1EEESB_SB_EEENS1_35KernelTmaWarpSpecializedCooperativeEEENS5_IJNSA_ILi256EEENSA_ILi64EEENSA_ILi32EEEEEENS_6half_tENS5_IJlSB_lEEESJ_SK_NS4_8TiledMMAINS4_8MMA_AtomIJNS4_4SM904GMMA25MMA_64x64x16_F32F16F16_SSILNSO_5MajorE0ELSQ_0ELNSO_7ScaleInE1ELSR_1EEEEEENS4_6LayoutINS5_IJNSA_ILi2EEESB_SB_EEENS5_IJSB_NSA_ILi0EEESX_EEEEENS5_IJNS4_10UnderscoreES10_S10_EEEEENS4_13SM90_TMA_LOADENS4_14ComposedLayoutINS4_7SwizzleILi2ELi4ELi3EEENS4_18smem_ptr_flag_bitsILi16EEENSU_INS5_IJNSA_ILi8EEESH_EEENS5_IJSH_SB_EEEEEEEvNS4_8identityES13_S1D_vS1E_EENS_8epilogue10collective6detail29Sm90TmaWarpSpecializedAdapterINS1H_15DefaultEpilogueISJ_SK_SK_NS1G_6thread17LinearCombinationISJ_Li1EffLNS1L_9ScaleType4KindE0ELNS_15FloatRoundStyleE2ESJ_EENS1_15EpilogueDefaultEEEEEvvEEEEvNT_6ParamsE)
        /*0280*/ 	.short	0x0210
        /*0282*/ 	.short	0x0470


	//----- nvinfo : EIATTR_SW_WAR
	.align		4
.L_43:
        /*0284*/ 	.byte	0x04, 0x36
        /*0286*/ 	.short	(.L_45 - .L_44)
.L_44:
        /*0288*/ 	.word	0x00000008
.L_45:


//--------------------- .nv.callgraph             --------------------------
	.section	.nv.callgraph,"",@"SHT_CUDA_CALLGRAPH"
	.align	4
	.sectionentsize	8
	.align		4
        /*0000*/ 	.word	0x00000000
	.align		4
        /*0004*/ 	.word	0xffffffff
	.align		4
        /*0008*/ 	.word	index@(_ZN7cutlass13device_kernelINS_4gemm6kernel13GemmUniversalIN4cute5tupleIJiiiiEEENS1_10collective13CollectiveMmaINS1_34MainloopSm90TmaGmmaWarpSpecializedILi4ENS5_IJNS4_1CILi1EEESB_SB_EEENS1_35KernelTmaWarpSpecializedCooperativeEEENS5_IJNSA_ILi256EEENSA_ILi64EEENSA_ILi32EEEEEENS_6half_tENS5_IJlSB_lEEESJ_SK_NS4_8TiledMMAINS4_8MMA_AtomIJNS4_4SM904GMMA25MMA_64x64x16_F32F16F16_SSILNSO_5MajorE0ELSQ_0ELNSO_7ScaleInE1ELSR_1EEEEEENS4_6LayoutINS5_IJNSA_ILi2EEESB_SB_EEENS5_IJSB_NSA_ILi0EEESX_EEEEENS5_IJNS4_10UnderscoreES10_S10_EEEEENS4_13SM90_TMA_LOADENS4_14ComposedLayoutINS4_7SwizzleILi2ELi4ELi3EEENS4_18smem_ptr_flag_bitsILi16EEENSU_INS5_IJNSA_ILi8EEESH_EEENS5_IJSH_SB_EEEEEEEvNS4_8identityES13_S1D_vS1E_EENS_8epilogue10collective6detail29Sm90TmaWarpSpecializedAdapterINS1H_15DefaultEpilogueISJ_SK_SK_NS1G_6thread17LinearCombinationISJ_Li1EffLNS1L_9ScaleType4KindE0ELNS_15FloatRoundStyleE2ESJ_EENS1_15EpilogueDefaultEEEEEvvEEEEvNT_6ParamsE)
	.align		4
        /*000c*/ 	.word	index@(__assertfail)
	.align		4
        /*0010*/ 	.word	0x00000000
	.align		4
        /*0014*/ 	.word	0xfffffffe
	.align		4
        /*0018*/ 	.word	0x00000000
	.align		4
        /*001c*/ 	.word	0xfffffffd
	.align		4
        /*0020*/ 	.word	0x00000000
	.align		4
        /*0024*/ 	.word	0xfffffffc


//--------------------- .nv.constant4             --------------------------
	.section	.nv.constant4,"a",@progbits
	.align	8
	.align		8
.nv.constant4:
        /*0000*/ 	.dword	__assertfail
	.align		8
        /*0008*/ 	.dword	__unnamed_1
	.align		8
        /*0010*/ 	.dword	_ZN39_INTERNAL_a17d09d6_4_k_cu_b864d1ff_30824cuda3std3__45__cpo5beginE
	.align		8
        /*0018*/ 	.dword	_ZN39_INTERNAL_a17d09d6_4_k_cu_b864d1ff_30824cuda3std3__45__cpo3endE
	.align		8
        /*0020*/ 	.dword	_ZN39_INTERNAL_a17d09d6_4_k_cu_b864d1ff_30824cuda3std3__45__cpo6cbeginE
	.align		8
        /*0028*/ 	.dword	_ZN39_INTERNAL_a17d09d6_4_k_cu_b864d1ff_30824cuda3std3__45__cpo4cendE
	.align		8
        /*0030*/ 	.dword	_ZN39_INTERNAL_a17d09d6_4_k_cu_b864d1ff_30824cuda3std3__441_GLOBAL__N__a17d09d6_4_k_cu_b864d1ff_30826ignoreE
	.align		8
        /*0038*/ 	.dword	_ZN39_INTERNAL_a17d09d6_4_k_cu_b864d1ff_30824cuda3std3__419piecewise_constructE
	.align		8
        /*0040*/ 	.dword	_ZN39_INTERNAL_a17d09d6_4_k_cu_b864d1ff_30824cuda3std3__48in_placeE
	.align		8
        /*0048*/ 	.dword	_ZN39_INTERNAL_a17d09d6_4_k_cu_b864d1ff_30824cuda3std6ranges3__45__cpo4swapE
	.align		8
        /*0050*/ 	.dword	_ZN39_INTERNAL_a17d09d6_4_k_cu_b864d1ff_30824cuda3std6ranges3__45__cpo9iter_moveE
	.align		8
        /*0058*/ 	.dword	_ZN39_INTERNAL_a17d09d6_4_k_cu_b864d1ff_30824cute7productE
	.align		8
        /*0060*/ 	.dword	_ZN39_INTERNAL_a17d09d6_4_k_cu_b864d1ff_30824cute1_E
	.align		8
        /*0068*/ 	.dword	$str$22
	.align		8
        /*0070*/ 	.dword	$str$23


//--------------------- .text._ZN7cutlass13device_kernelINS_4gemm6kernel13GemmUniversalIN4cute5tupleIJiiiiEEENS1_10collective13CollectiveMmaINS1_34MainloopSm90TmaGmmaWarpSpecializedILi4ENS5_IJNS4_1CILi1EEESB_SB_EEENS1_35KernelTmaWarpSpecializedCooperativeEEENS5_IJNSA_ILi256EEENSA_ILi64EEENSA_ILi32EEEEEENS_6half_tENS5_IJlSB_lEEESJ_SK_NS4_8TiledMMAINS4_8MMA_AtomIJNS4_4SM904GMMA25MMA_64x64x16_F32F16F16_SSILNSO_5MajorE0ELSQ_0ELNSO_7ScaleInE1ELSR_1EEEEEENS4_6LayoutINS5_IJNSA_ILi2EEESB_SB_EEENS5_IJSB_NSA_ILi0EEESX_EEEEENS5_IJNS4_10UnderscoreES10_S10_EEEEENS4_13SM90_TMA_LOADENS4_14ComposedLayoutINS4_7SwizzleILi2ELi4ELi3EEENS4_18smem_ptr_flag_bitsILi16EEENSU_INS5_IJNSA_ILi8EEESH_EEENS5_IJSH_SB_EEEEEEEvNS4_8identityES13_S1D_vS1E_EENS_8epilogue10collective6detail29Sm90TmaWarpSpecializedAdapterINS1H_15DefaultEpilogueISJ_SK_SK_NS1G_6thread17LinearCombinationISJ_Li1EffLNS1L_9ScaleType4KindE0ELNS_15FloatRoundStyleE2ESJ_EENS1_15EpilogueDefaultEEEEEvvEEEEvNT_6ParamsE --------------------------
	.section	.text._ZN7cutlass13device_kernelINS_4gemm6kernel13GemmUniversalIN4cute5tupleIJiiiiEEENS1_10collective13CollectiveMmaINS1_34MainloopSm90TmaGmmaWarpSpecializedILi4ENS5_IJNS4_1CILi1EEESB_SB_EEENS1_35KernelTmaWarpSpecializedCooperativeEEENS5_IJNSA_ILi256EEENSA_ILi64EEENSA_ILi32EEEEEENS_6half_tENS5_IJlSB_lEEESJ_SK_NS4_8TiledMMAINS4_8MMA_AtomIJNS4_4SM904GMMA25MMA_64x64x16_F32F16F16_SSILNSO_5MajorE0ELSQ_0ELNSO_7ScaleInE1ELSR_1EEEEEENS4_6LayoutINS5_IJNSA_ILi2EEESB_SB_EEENS5_IJSB_NSA_ILi0EEESX_EEEEENS5_IJNS4_10UnderscoreES10_S10_EEEEENS4_13SM90_TMA_LOADENS4_14ComposedLayoutINS4_7SwizzleILi2ELi4ELi3EEENS4_18smem_ptr_flag_bitsILi16EEENSU_INS5_IJNSA_ILi8EEESH_EEENS5_IJSH_SB_EEEEEEEvNS4_8identityES13_S1D_vS1E_EENS_8epilogue10collective6detail29Sm90TmaWarpSpecializedAdapterINS1H_15DefaultEpilogueISJ_SK_SK_NS1G_6thread17LinearCombinationISJ_Li1EffLNS1L_9ScaleType4KindE0ELNS_15FloatRoundStyleE2ESJ_EENS1_15EpilogueDefaultEEEEEvvEEEEvNT_6ParamsE,"ax",@progbits
	.align	128
.text._ZN7cutlass13device_kernelINS_4gemm6kernel13GemmUniversalIN4cute5tupleIJiiiiEEENS1_10collective13CollectiveMmaINS1_34MainloopSm90TmaGmmaWarpSpecializedILi4ENS5_IJNS4_1CILi1EEESB_SB_EEENS1_35KernelTmaWarpSpecializedCooperativeEEENS5_IJNSA_ILi256EEENSA_ILi64EEENSA_ILi32EEEEEENS_6half_tENS5_IJlSB_lEEESJ_SK_NS4_8TiledMMAINS4_8MMA_AtomIJNS4_4SM904GMMA25MMA_64x64x16_F32F16F16_SSILNSO_5MajorE0ELSQ_0ELNSO_7ScaleInE1ELSR_1EEEEEENS4_6LayoutINS5_IJNSA_ILi2EEESB_SB_EEENS5_IJSB_NSA_ILi0EEESX_EEEEENS5_IJNS4_10UnderscoreES10_S10_EEEEENS4_13SM90_TMA_LOADENS4_14ComposedLayoutINS4_7SwizzleILi2ELi4ELi3EEENS4_18smem_ptr_flag_bitsILi16EEENSU_INS5_IJNSA_ILi8EEESH_EEENS5_IJSH_SB_EEEEEEEvNS4_8identityES13_S1D_vS1E_EENS_8epilogue10collective6detail29Sm90TmaWarpSpecializedAdapterINS1H_15DefaultEpilogueISJ_SK_SK_NS1G_6thread17LinearCombinationISJ_Li1EffLNS1L_9ScaleType4KindE0ELNS_15FloatRoundStyleE2ESJ_EENS1_15EpilogueDefaultEEEEEvvEEEEvNT_6ParamsE:
        .type           _ZN7cutlass13device_kernelINS_4gemm6kernel13GemmUniversalIN4cute5tupleIJiiiiEEENS1_10collective13CollectiveMmaINS1_34MainloopSm90TmaGmmaWarpSpecializedILi4ENS5_IJNS4_1CILi1EEESB_SB_EEENS1_35KernelTmaWarpSpecializedCooperativeEEENS5_IJNSA_ILi256EEENSA_ILi64EEENSA_ILi32EEEEEENS_6half_tENS5_IJlSB_lEEESJ_SK_NS4_8TiledMMAINS4_8MMA_AtomIJNS4_4SM904GMMA25MMA_64x64x16_F32F16F16_SSILNSO_5MajorE0ELSQ_0ELNSO_7ScaleInE1ELSR_1EEEEEENS4_6LayoutINS5_IJNSA_ILi2EEESB_SB_EEENS5_IJSB_NSA_ILi0EEESX_EEEEENS5_IJNS4_10UnderscoreES10_S10_EEEEENS4_13SM90_TMA_LOADENS4_14ComposedLayoutINS4_7SwizzleILi2ELi4ELi3EEENS4_18smem_ptr_flag_bitsILi16EEENSU_INS5_IJNSA_ILi8EEESH_EEENS5_IJSH_SB_EEEEEEEvNS4_8identityES13_S1D_vS1E_EENS_8epilogue10collective6detail29Sm90TmaWarpSpecializedAdapterINS1H_15DefaultEpilogueISJ_SK_SK_NS1G_6thread17LinearCombinationISJ_Li1EffLNS1L_9ScaleType4KindE0ELNS_15FloatRoundStyleE2ESJ_EENS1_15EpilogueDefaultEEEEEvvEEEEvNT_6ParamsE,@function
        .size           _ZN7cutlass13device_kernelINS_4gemm6kernel13GemmUniversalIN4cute5tupleIJiiiiEEENS1_10collective13CollectiveMmaINS1_34MainloopSm90TmaGmmaWarpSpecializedILi4ENS5_IJNS4_1CILi1EEESB_SB_EEENS1_35KernelTmaWarpSpecializedCooperativeEEENS5_IJNSA_ILi256EEENSA_ILi64EEENSA_ILi32EEEEEENS_6half_tENS5_IJlSB_lEEESJ_SK_NS4_8TiledMMAINS4_8MMA_AtomIJNS4_4SM904GMMA25MMA_64x64x16_F32F16F16_SSILNSO_5MajorE0ELSQ_0ELNSO_7ScaleInE1ELSR_1EEEEEENS4_6LayoutINS5_IJNSA_ILi2EEESB_SB_EEENS5_IJSB_NSA_ILi0EEESX_EEEEENS5_IJNS4_10UnderscoreES10_S10_EEEEENS4_13SM90_TMA_LOADENS4_14ComposedLayoutINS4_7SwizzleILi2ELi4ELi3EEENS4_18smem_ptr_flag_bitsILi16EEENSU_INS5_IJNSA_ILi8EEESH_EEENS5_IJSH_SB_EEEEEEEvNS4_8identityES13_S1D_vS1E_EENS_8epilogue10collective6detail29Sm90TmaWarpSpecializedAdapterINS1H_15DefaultEpilogueISJ_SK_SK_NS1G_6thread17LinearCombinationISJ_Li1EffLNS1L_9ScaleType4KindE0ELNS_15FloatRoundStyleE2ESJ_EENS1_15EpilogueDefaultEEEEEvvEEEEvNT_6ParamsE,(.L_x_192 - _ZN7cutlass13device_kernelINS_4gemm6kernel13GemmUniversalIN4cute5tupleIJiiiiEEENS1_10collective13CollectiveMmaINS1_34MainloopSm90TmaGmmaWarpSpecializedILi4ENS5_IJNS4_1CILi1EEESB_SB_EEENS1_35KernelTmaWarpSpecializedCooperativeEEENS5_IJNSA_ILi256EEENSA_ILi64EEENSA_ILi32EEEEEENS_6half_tENS5_IJlSB_lEEESJ_SK_NS4_8TiledMMAINS4_8MMA_AtomIJNS4_4SM904GMMA25MMA_64x64x16_F32F16F16_SSILNSO_5MajorE0ELSQ_0ELNSO_7ScaleInE1ELSR_1EEEEEENS4_6LayoutINS5_IJNSA_ILi2EEESB_SB_EEENS5_IJSB_NSA_ILi0EEESX_EEEEENS5_IJNS4_10UnderscoreES10_S10_EEEEENS4_13SM90_TMA_LOADENS4_14ComposedLayoutINS4_7SwizzleILi2ELi4ELi3EEENS4_18smem_ptr_flag_bitsILi16EEENSU_INS5_IJNSA_ILi8EEESH_EEENS5_IJSH_SB_EEEEEEEvNS4_8identityES13_S1D_vS1E_EENS_8epilogue10collective6detail29Sm90TmaWarpSpecializedAdapterINS1H_15DefaultEpilogueISJ_SK_SK_NS1G_6thread17LinearCombinationISJ_Li1EffLNS1L_9ScaleType4KindE0ELNS_15FloatRoundStyleE2ESJ_EENS1_15EpilogueDefaultEEEEEvvEEEEvNT_6ParamsE)
        .other          _ZN7cutlass13device_kernelINS_4gemm6kernel13GemmUniversalIN4cute5tupleIJiiiiEEENS1_10collective13CollectiveMmaINS1_34MainloopSm90TmaGmmaWarpSpecializedILi4ENS5_IJNS4_1CILi1EEESB_SB_EEENS1_35KernelTmaWarpSpecializedCooperativeEEENS5_IJNSA_ILi256EEENSA_ILi64EEENSA_ILi32EEEEEENS_6half_tENS5_IJlSB_lEEESJ_SK_NS4_8TiledMMAINS4_8MMA_AtomIJNS4_4SM904GMMA25MMA_64x64x16_F32F16F16_SSILNSO_5MajorE0ELSQ_0ELNSO_7ScaleInE1ELSR_1EEEEEENS4_6LayoutINS5_IJNSA_ILi2EEESB_SB_EEENS5_IJSB_NSA_ILi0EEESX_EEEEENS5_IJNS4_10UnderscoreES10_S10_EEEEENS4_13SM90_TMA_LOADENS4_14ComposedLayoutINS4_7SwizzleILi2ELi4ELi3EEENS4_18smem_ptr_flag_bitsILi16EEENSU_INS5_IJNSA_ILi8EEESH_EEENS5_IJSH_SB_EEEEEEEvNS4_8identityES13_S1D_vS1E_EENS_8epilogue10collective6detail29Sm90TmaWarpSpecializedAdapterINS1H_15DefaultEpilogueISJ_SK_SK_NS1G_6thread17LinearCombinationISJ_Li1EffLNS1L_9ScaleType4KindE0ELNS_15FloatRoundStyleE2ESJ_EENS1_15EpilogueDefaultEEEEEvvEEEEvNT_6ParamsE,@"STO_CUDA_ENTRY STV_DEFAULT"
_ZN7cutlass13device_kernelINS_4gemm6kernel13GemmUniversalIN4cute5tupleIJiiiiEEENS1_10collective13CollectiveMmaINS1_34MainloopSm90TmaGmmaWarpSpecializedILi4ENS5_IJNS4_1CILi1EEESB_SB_EEENS1_35KernelTmaWarpSpecializedCooperativeEEENS5_IJNSA_ILi256EEENSA_ILi64EEENSA_ILi32EEEEEENS_6half_tENS5_IJlSB_lEEESJ_SK_NS4_8TiledMMAINS4_8MMA_AtomIJNS4_4SM904GMMA25MMA_64x64x16_F32F16F16_SSILNSO_5MajorE0ELSQ_0ELNSO_7ScaleInE1ELSR_1EEEEEENS4_6LayoutINS5_IJNSA_ILi2EEESB_SB_EEENS5_IJSB_NSA_ILi0EEESX_EEEEENS5_IJNS4_10UnderscoreES10_S10_EEEEENS4_13SM90_TMA_LOADENS4_14ComposedLayoutINS4_7SwizzleILi2ELi4ELi3EEENS4_18smem_ptr_flag_bitsILi16EEENSU_INS5_IJNSA_ILi8EEESH_EEENS5_IJSH_SB_EEEEEEEvNS4_8identityES13_S1D_vS1E_EENS_8epilogue10collective6detail29Sm90TmaWarpSpecializedAdapterINS1H_15DefaultEpilogueISJ_SK_SK_NS1G_6thread17LinearCombinationISJ_Li1EffLNS1L_9ScaleType4KindE0ELNS_15FloatRoundStyleE2ESJ_EENS1_15EpilogueDefaultEEEEEvvEEEEvNT_6ParamsE:
[----:B------:R-:W0:Y:S01]  /*0000*/  LDC R1, c[0x0][0x28] ;  /* 0x00000a00ff017b82 */ /* 0x000e220000000800 */
[----:B------:R-:W1:Y:S01]  /*0010*/  S2R R4, SR_TID.X ;  /* 0x0000000000047919 */ /* 0x000e620000002100 */
[----:B------:R-:W-:Y:S01]  /*0020*/  ELECT P0, URZ, PT ;  /* 0x00000000003f782f */ /* 0x000fe20003800000 */
[----:B------:R-:W-:Y:S01]  /*0030*/  BSSY B0, `(.L_x_0) ;  /* 0x000000f000007945 */ /* 0x000fe20003800000 */
[--C-:B-1----:R-:W-:Y:S02]  /*0040*/  SHF.R.U32.HI R0, RZ, 0x5, R4.reuse ;  /* 0x00000005ff007819 */ /* 0x102fe40000011604 */
[----:B------:R-:W-:-:S03]  /*0050*/  SHF.R.U32.HI R14, RZ, 0x7, R4 ;  /* 0x00000007ff0e7819 */ /* 0x000fc60000011604 */
[----:B------:R-:W1:Y:S04]  /*0060*/  SHFL.IDX PT, R5, R0, RZ, 0x1f ;  /* 0x00001fff00057589 */ /* 0x000e6800000e0000 */
[----:B------:R2:W3:Y:S01]  /*0070*/  SHFL.IDX PT, R10, R14, RZ, 0x1f ;  /* 0x00001fff0e0a7589 */ /* 0x0004e200000e0000 */
[----:B-1----:R-:W-:-:S13]  /*0080*/  ISETP.NE.OR P0, PT, R5, RZ, !P0 ;  /* 0x000000ff0500720c */ /* 0x002fda0004705670 */
[----:B0-23--:R-:W-:Y:S05]  /*0090*/  @P0 BRA `(.L_x_1) ;  /* 0x0000000000200947 */ /* 0x00dfea0003800000 */
[----:B------:R-:W-:Y:S02]  /*00a0*/  ULDC.64 UR4, c[0x0][0x198] ;  /* 0x0000660000047ab9 */ /* 0x000fe40000000a00 */
[----:B------:R-:W-:Y:S02]  /*00b0*/  UIADD3 UR6, UP0, UR4, 0xf0, URZ ;  /* 0x000000f004067890 */ /* 0x000fe4000ff1e03f */
[----:B------:R-:W-:Y:S02]  /*00c0*/  UIADD3 UR4, UP1, UR4, 0x1f0, URZ ;  /* 0x000001f004047890 */ /* 0x000fe4000ff3e03f */
[----:B------:R-:W-:Y:S02]  /*00d0*/  UIADD3.X UR7, URZ, UR5, URZ, UP0, !UPT ;  /* 0x000000053f077290 */ /* 0x000fe400087fe43f */
[----:B------:R-:W-:-:S07]  /*00e0*/  UIADD3.X UR5, URZ, UR5, URZ, UP1, !UPT ;  /* 0x000000053f057290 */ /* 0x000fce0008ffe43f */
[----:B------:R0:W-:Y:S02]  /*00f0*/  UTMACCTL.PF [UR6] ;  /* 0x00000000060079b9 */ /* 0x0001e40008040000 */
[----:B------:R0:W-:Y:S02]  /*0100*/  UTMACCTL.PF [UR4] ;  /* 0x00000000040079b9 */ /* 0x0001e40008040000 */
[----:B0-----:R-:W-:Y:S01]  /*0110*/  NOP ;  /* 0x0000000000007918 */ /* 0x001fe20000000000 */
.L_x_1:
[----:B------:R-:W-:Y:S05]  /*0120*/  BSYNC B0 ;  /* 0x0000000000007941 */ /* 0x000fea0003800000 */
.L_x_0:
[----:B------:R-:W0:Y:S02]  /*0130*/  SHFL.IDX PT, R2, R0, RZ, 0x1f ;  /* 0x00001fff00027589 */ /* 0x000e2400000e0000 */
[----:B0-----:R-:W-:-:S13]  /*0140*/  ISETP.NE.AND P0, PT, R2, RZ, PT ;  /* 0x000000ff0200720c */ /* 0x001fda0003f05270 */
[----:B------:R-:W-:Y:S05]  /*0150*/  @P0 BRA `(.L_x_2) ;  /* 0x0000000000580947 */ /* 0x000fea0003800000 */
[----:B------:R-:W0:Y:S01]  /*0160*/  S2UR UR8, SR_CgaCtaId ;  /* 0x00000000000879c3 */ /* 0x000e220000008800 */
[----:B------:R-:W-:Y:S01]  /*0170*/  UMOV UR4, 0x400 ;  /* 0x0000040000047882 */ /* 0x000fe20000000000 */
[----:B------:R-:W-:Y:S01]  /*0180*/  UMOV UR5, 0x1 ;  /* 0x0000000100057882 */ /* 0x000fe20000000000 */
[----:B------:R-:W-:Y:S01]  /*0190*/  UMOV UR6, 0x100 ;  /* 0x0000010000067882 */ /* 0x000fe20000000000 */
[----:B------:R-:W-:Y:S01]  /*01a0*/  ELECT P0, URZ, PT ;  /* 0x00000000003f782f */ /* 0x000fe20003800000 */
[----:B------:R-:W-:-:S04]  /*01b0*/  UIADD3 UR6, -UR6, 0x100000, URZ ;  /* 0x0010000006067890 */ /* 0x000fc8000fffe13f */
[----:B------:R-:W-:Y:S02]  /*01c0*/  USHF.L.U32 UR7, UR6, 0xb, URZ ;  /* 0x0000000b06077899 */ /* 0x000fe4000800063f */
[----:B------:R-:W-:Y:S02]  /*01d0*/  USHF.L.U32 UR6, UR6, 0x1, URZ ;  /* 0x0000000106067899 */ /* 0x000fe4000800063f */
[----:B0-----:R-:W-:Y:S02]  /*01e0*/  ULEA UR8, UR8, UR4, 0x18 ;  /* 0x0000000408087291 */ /* 0x001fe4000f8ec03f */
[----:B------:R-:W-:-:S04]  /*01f0*/  UIADD3 UR4, -UR5, 0x100000, URZ ;  /* 0x0010000005047890 */ /* 0x000fc8000fffe13f */
[----:B------:R-:W-:Y:S02]  /*0200*/  USHF.L.U32 UR5, UR4, 0xb, URZ ;  /* 0x0000000b04057899 */ /* 0x000fe4000800063f */
[----:B------:R-:W-:Y:S01]  /*0210*/  USHF.L.U32 UR4, UR4, 0x1, URZ ;  /* 0x0000000104047899 */ /* 0x000fe2000800063f */
[----:B------:R-:W0:Y:S11]  /*0220*/  FENCE.VIEW.ASYNC.S ;  /* 0x00000000000073c6 */ /* 0x000e360000000000 */
[----:B0-----:R0:W1:Y:S01]  /*0230*/  SYNCS.EXCH.64 URZ, [UR8], UR4 ;  /* 0x00000004083f75b2 */ /* 0x0010620008000100 */
[----:B------:R0:W2:Y:S01]  /*0240*/  SYNCS.EXCH.64 URZ, [UR8+0x20], UR6 ;  /* 0x00002006083f75b2 */ /* 0x0000a20008000100 */
[----:B------:R0:W3:Y:S01]  /*0250*/  SYNCS.EXCH.64 URZ, [UR8+0x8], UR4 ;  /* 0x00000804083f75b2 */ /* 0x0000e20008000100 */
[----:B------:R0:W4:Y:S01]  /*0260*/  SYNCS.EXCH.64 URZ, [UR8+0x28], UR6 ;  /* 0x00002806083f75b2 */ /* 0x0001220008000100 */
[----:B------:R0:W0:Y:S01]  /*0270*/  SYNCS.EXCH.64 URZ, [UR8+0x10], UR4 ;  /* 0x00001004083f75b2 */ /* 0x0000220008000100 */
[----:B------:R0:W0:Y:S01]  /*0280*/  SYNCS.EXCH.64 URZ, [UR8+0x30], UR6 ;  /* 0x00003006083f75b2 */ /* 0x0000220008000100 */
[----:B------:R0:W0:Y:S01]  /*0290*/  SYNCS.EXCH.64 URZ, [UR8+0x18], UR4 ;  /* 0x00001804083f75b2 */ /* 0x0000220008000100 */
[----:B------:R0:W0:Y:S01]  /*02a0*/  SYNCS.EXCH.64 URZ, [UR8+0x38], UR6 ;  /* 0x00003806083f75b2 */ /* 0x0000220008000100 */
[----:B------:R-:W-:Y:S01]  /*02b0*/  NOP ;  /* 0x0000000000007918 */ /* 0x000fe20000000000 */
.L_x_2:
[----:B------:R-:W5:Y:S01]  /*02c0*/  SHFL.IDX PT, R0, R0, RZ, 0x1f ;  /* 0x00001fff00007589 */ /* 0x000f6200000e0000 */
[----:B------:R-:W-:Y:S01]  /*02d0*/  ELECT P0, URZ, PT ;  /* 0x00000000003f782f */ /* 0x000fe20003800000 */
[----:B------:R-:W1:Y:S01]  /*02e0*/  LDC R2, c[0x0][0x65c] ;  /* 0x00019700ff027b82 */ /* 0x000e620000000800 */
[----:B0-----:R-:W-:Y:S01]  /*02f0*/  UMOV UR4, 0x20 ;  /* 0x0000002000047882 */ /* 0x001fe20000000000 */
[----:B------:R-:W0:Y:S01]  /*0300*/  S2R R3, SR_CTAID.Y ;  /* 0x0000000000037919 */ /* 0x000e220000002600 */
[----:B------:R-:W-:Y:S01]  /*0310*/  NOP ;  /* 0x0000000000007918 */ /* 0x000fe20000000000 */
[----:B------:R-:W-:Y:S01]  /*0320*/  ISETP.NE.AND P2, PT, R10, RZ, PT ;  /* 0x000000ff0a00720c */ /* 0x000fe20003f45270 */
[----:B------:R-:W-:Y:S01]  /*0330*/  NOP ;  /* 0x0000000000007918 */ /* 0x000fe20000000000 */
[----:B------:R-:W2:Y:S01]  /*0340*/  S2R R6, SR_CTAID.X ;  /* 0x0000000000067919 */ /* 0x000ea20000002500 */
[----:B------:R-:W-:Y:S02]  /*0350*/  LOP3.LUT R7, R7, 0xfffff7ff, RZ, 0xc0, !PT ;  /* 0xfffff7ff07077812 */ /* 0x000fe400078ec0ff */
[----:B-----5:R-:W-:-:S02]  /*0360*/  ISETP.NE.OR P0, PT, R0, RZ, !P0 ;  /* 0x000000ff0000720c */ /* 0x020fc40004705670 */
[----:B-1----:R-:W-:Y:S02]  /*0370*/  ISETP.NE.AND P3, PT, R2, 0x1, PT ;  /* 0x000000010200780c */ /* 0x002fe40003f65270 */
[----:B------:R-:W-:-:S04]  /*0380*/  SHF.R.S32.HI R0, RZ, 0x1f, R5 ;  /* 0x0000001fff007819 */ /* 0x000fc80000011405 */
[----:B------:R-:W-:-:S04]  /*0390*/  LEA.HI R0, R0, R5, RZ, 0x2 ;  /* 0x0000000500007211 */ /* 0x000fc800078f10ff */
[----:B------:R-:W-:Y:S01]  /*03a0*/  LOP3.LUT R0, R0, 0xfffffffc, RZ, 0xc0, !PT ;  /* 0xfffffffc00007812 */ /* 0x000fe200078ec0ff */
[----:B------:R-:W-:Y:S01]  /*03b0*/  VOTEU.ALL UP0, P0 ;  /* 0x00000000003f7886 */ /* 0x000fe20000000000 */
[----:B------:R-:W-:Y:S01]  /*03c0*/  VOTEU.ALL UP1, P0 ;  /* 0x00000000003f7886 */ /* 0x000fe20000020000 */
[----:B------:R-:W2:Y:S01]  /*03d0*/  @P3 LDC R17, c[0x0][0x10] ;  /* 0x00000400ff113b82 */ /* 0x000ea20000000800 */
[----:B------:R-:W-:Y:S01]  /*03e0*/  @P3 LOP3.LUT R7, R7, 0x800, RZ, 0xfc, !PT ;  /* 0x0000080007073812 */ /* 0x000fe200078efcff */
[----:B------:R-:W-:Y:S01]  /*03f0*/  IMAD.IADD R0, R5, 0x1, -R0 ;  /* 0x0000000105007824 */ /* 0x000fe200078e0a00 */
[----:B------:R-:W-:Y:S01]  /*0400*/  @!UP0 UMOV UR6, 0x400 ;  /* 0x0000040000068882 */ /* 0x000fe20000000000 */
[----:B------:R-:W-:-:S04]  /*0410*/  @!UP0 UIADD3 UR4, -UR4, 0x100000, URZ ;  /* 0x0010000004048890 */ /* 0x000fc8000fffe13f */
[----:B------:R-:W-:Y:S02]  /*0420*/  @!UP0 USHF.L.U32 UR5, UR4, 0xb, URZ ;  /* 0x0000000b04058899 */ /* 0x000fe4000800063f */
[----:B------:R-:W-:Y:S01]  /*0430*/  @!UP0 USHF.L.U32 UR4, UR4, 0x1, URZ ;  /* 0x0000000104048899 */ /* 0x000fe2000800063f */
[----:B0-----:R-:W-:Y:S01]  /*0440*/  @P3 IMAD.MOV.U32 R8, RZ, RZ, R3 ;  /* 0x000000ffff083224 */ /* 0x001fe200078e0003 */
[----:B------:R-:W-:Y:S01]  /*0450*/  ISETP.NE.AND P1, PT, R0, 0x3, PT ;  /* 0x000000030000780c */ /* 0x000fe20003f25270 */
[----:B------:R-:W0:Y:S01]  /*0460*/  @!UP0 S2UR UR7, SR_CgaCtaId ;  /* 0x00000000000789c3 */ /* 0x000e220000008800 */
[----:B------:R-:W-:Y:S02]  /*0470*/  @P3 IMAD.MOV.U32 R9, RZ, RZ, RZ ;  /* 0x000000ffff093224 */ /* 0x000fe400078e00ff */
[----:B------:R-:W-:Y:S02]  /*0480*/  IMAD.MOV.U32 R7, RZ, RZ, RZ ;  /* 0x000000ffff077224 */ /* 0x000fe400078e00ff */
[----:B------:R-:W-:-:S03]  /*0490*/  @P3 IMAD.MOV.U32 R5, RZ, RZ, RZ ;  /* 0x000000ffff053224 */ /* 0x000fc600078e00ff */
[----:B------:R-:W1:Y:S01]  /*04a0*/  @!P3 LDC R11, c[0x0][0xc] ;  /* 0x00000300ff0bbb82 */ /* 0x000e620000000800 */
[----:B--2---:R-:W-:-:S04]  /*04b0*/  @P3 IMAD.WIDE.U32 R16, R6, R17, R8 ;  /* 0x0000001106103225 */ /* 0x004fc800078e0008 */
[----:B------:R-:W-:Y:S01]  /*04c0*/  @P3 IMAD.IADD R17, R17, 0x1, R5 ;  /* 0x0000000111113824 */ /* 0x000fe200078e0205 */
[----:B------:R-:W-:Y:S01]  /*04d0*/  LOP3.LUT R5, R4, 0x7f, RZ, 0xc0, !PT ;  /* 0x0000007f04057812 */ /* 0x000fe200078ec0ff */
[----:B0-----:R-:W-:Y:S01]  /*04e0*/  @!UP0 ULEA UR8, UR7, UR6, 0x18 ;  /* 0x0000000607088291 */ /* 0x001fe2000f8ec03f */
[----:B------:R-:W-:Y:S02]  /*04f0*/  VOTEU.ALL UP0, P0 ;  /* 0x00000000003f7886 */ /* 0x000fe40000000000 */
[----:B------:R-:W-:Y:S01]  /*0500*/  ULDC UR6, c[0x0][0xc] ;  /* 0x0000030000067ab9 */ /* 0x000fe20000000800 */
[----:B------:R-:W-:Y:S01]  /*0510*/  ISETP.EQ.OR P0, PT, R0, RZ, !P1 ;  /* 0x000000ff0000720c */ /* 0x000fe20004f02670 */
[----:B------:R-:W-:-:S03]  /*0520*/  ULDC UR7, c[0x0][0x10] ;  /* 0x0000040000077ab9 */ /* 0x000fc60000000800 */
[C---:B------:R-:W-:Y:S01]  /*0530*/  ISETP.EQ.AND P0, PT, R10.reuse, RZ, P0 ;  /* 0x000000ff0a00720c */ /* 0x040fe20000702270 */
[----:B------:R-:W-:Y:S02]  /*0540*/  VIADD R10, R10, 0xffffffff ;  /* 0xffffffff0a0a7836 */ /* 0x000fe40000000000 */
[----:B-1----:R-:W-:Y:S01]  /*0550*/  @!P3 IMAD.WIDE.U32 R8, R11, R3, R6 ;  /* 0x000000030b08b225 */ /* 0x002fe200078e0006 */
[----:B------:R-:W0:Y:S02]  /*0560*/  FENCE.VIEW.ASYNC.S ;  /* 0x00000000000073c6 */ /* 0x000e240000000000 */
[----:B0-----:R-:W3:Y:S01]  /*0570*/  @!UP0 SYNCS.EXCH.64 URZ, [UR8+0x50], UR4 ;  /* 0x00005004083f85b2 */ /* 0x001ee20008000100 */
[----:B------:R-:W-:Y:S02]  /*0580*/  SEL R18, RZ, 0x1, !P0 ;  /* 0x00000001ff127807 */ /* 0x000fe40004000000 */
[----:B------:R-:W-:Y:S01]  /*0590*/  ISETP.GE.U32.AND P1, PT, R10, 0x2, PT ;  /* 0x000000020a00780c */ /* 0x000fe20003f26070 */
[----:B------:R-:W-:-:S02]  /*05a0*/  @!P3 IMAD.MOV.U32 R16, RZ, RZ, R8 ;  /* 0x000000ffff10b224 */ /* 0x000fc400078e0008 */
[----:B------:R-:W-:Y:S01]  /*05b0*/  @!P3 IMAD.MOV.U32 R17, RZ, RZ, R9 ;  /* 0x000000ffff11b224 */ /* 0x000fe200078e0009 */
[----:B------:R-:W-:Y:S01]  /*05c0*/  SEL R18, R18, 0x2, P1 ;  /* 0x0000000212127807 */ /* 0x000fe20000800000 */
[----:B------:R0:W3:Y:S01]  /*05d0*/  @!UP1 SYNCS.EXCH.64 URZ, [UR8+0x58], UR4 ;  /* 0x00005804083f95b2 */ /* 0x0000e20008000100 */
[----:B------:R-:W-:Y:S01]  /*05e0*/  NOP ;  /* 0x0000000000007918 */ /* 0x000fe20000000000 */
[----:B0-----:R-:W-:-:S03]  /*05f0*/  UIMAD.WIDE.U32 UR4, UR6, UR7, URZ ;  /* 0x00000007060472a5 */ /* 0x001fc6000f8e003f */
[----:B------:R-:W-:Y:S02]  /*0600*/  ULDC UR6, c[0x0][0x14] ;  /* 0x0000050000067ab9 */ /* 0x000fe40000000800 */
[----:B------:R-:W-:Y:S02]  /*0610*/  UIMAD.WIDE.U32 UR36, UR4, UR6, URZ ;  /* 0x00000006042472a5 */ /* 0x000fe4000f8e003f */
[----:B------:R-:W-:-:S04]  /*0620*/  UIMAD UR42, UR5, UR6, URZ ;  /* 0x00000006052a72a4 */ /* 0x000fc8000f8e023f */
[----:B------:R-:W-:Y:S01]  /*0630*/  UIADD3 UR42, UR37, UR42, URZ ;  /* 0x0000002a252a7290 */ /* 0x000fe2000fffe03f */
[----:B---34-:R-:W-:Y:S06]  /*0640*/  BAR.SYNC.DEFER_BLOCKING 0x0 ;  /* 0x0000000000007b1d */ /* 0x018fec0000010000 */
[----:B------:R-:W-:Y:S05]  /*0650*/  @!P2 BRA `(.L_x_3) ;  /* 0x000000680080a947 */ /* 0x000fea0003800000 */
[----:B------:R-:W-:-:S13]  /*0660*/  ISETP.GT.U32.AND P0, PT, R10, 0x1, PT ;  /* 0x000000010a00780c */ /* 0x000fda0003f04070 */
[----:B------:R-:W-:Y:S05]  /*0670*/  @P0 EXIT ;  /* 0x000000000000094d */ /* 0x000fea0003800000 */
[----:B------:R-:W-:Y:S01]  /*0680*/  ULDC.64 UR4, c[0x0][0x650] ;  /* 0x0001940000047ab9 */ /* 0x000fe20000000a00 */
[----:B------:R-:W-:Y:S01]  /*0690*/  PRMT R0, RZ, 0x7610, R0 ;  /* 0x00007610ff007816 */ /* 0x000fe20000000000 */
[----:B------:R-:W-:Y:S01]  /*06a0*/  IMAD.MOV.U32 R107, RZ, RZ, -0x1 ;  /* 0xffffffffff6b7424 */ /* 0x000fe200078e00ff */
[----:B------:R-:W-:Y:S01]  /*06b0*/  ISETP.GE.U32.AND P0, PT, R16, UR4, PT ;  /* 0x0000000410007c0c */ /* 0x000fe2000bf06070 */
[----:B------:R-:W-:Y:S02]  /*06c0*/  IMAD.MOV.U32 R100, RZ, RZ, -0x1 ;  /* 0xffffffffff647424 */ /* 0x000fe400078e00ff */
[----:B------:R-:W-:Y:S01]  /*06d0*/  IMAD.MOV.U32 R19, RZ, RZ, -0x1 ;  /* 0xffffffffff137424 */ /* 0x000fe200078e00ff */
[----:B------:R-:W-:-:S13]  /*06e0*/  ISETP.GE.U32.AND.EX P0, PT, R17, UR5, PT, P0 ;  /* 0x0000000511007c0c */ /* 0x000fda000bf06100 */
[----:B------:R-:W-:Y:S05]  /*06f0*/  @P0 BRA `(.L_x_4) ;  /* 0x0000000400580947 */ /* 0x000fea0003800000 */
[----:B------:R-:W0:Y:S01]  /*0700*/  LDC.64 R20, c[0x0][0x628] ;  /* 0x00018a00ff147b82 */ /* 0x000e220000000a00 */
[----:B------:R-:W-:Y:S02]  /*0710*/  IMAD.MOV.U32 R8, RZ, RZ, R16 ;  /* 0x000000ffff087224 */ /* 0x000fe400078e0010 */
[----:B------:R-:W-:-:S05]  /*0720*/  IMAD.MOV.U32 R9, RZ, RZ, R17 ;  /* 0x000000ffff097224 */ /* 0x000fca00078e0011 */
[----:B------:R-:W1:Y:S08]  /*0730*/  LDC R0, c[0x0][0x630] ;  /* 0x00018c00ff007b82 */ /* 0x000e700000000800 */
[----:B------:R-:W2:Y:S01]  /*0740*/  LDC.64 R22, c[0x0][0x620] ;  /* 0x00018800ff167b82 */ /* 0x000ea20000000a00 */
[----:B0-----:R-:W-:-:S04]  /*0750*/  ISETP.NE.U32.AND P0, PT, R20, RZ, PT ;  /* 0x000000ff1400720c */ /* 0x001fc80003f05070 */
[----:B------:R-:W-:-:S13]  /*0760*/  ISETP.NE.AND.EX P0, PT, R21, RZ, PT, P0 ;  /* 0x000000ff1500720c */ /* 0x000fda0003f05300 */
[----:B-12---:R-:W-:Y:S05]  /*0770*/  @!P0 BRA `(.L_x_5) ;  /* 0x0000000000288947 */ /* 0x006fea0003800000 */
[----:B------:R-:W0:Y:S02]  /*0780*/  LDC R13, c[0x0][0x634] ;  /* 0x00018d00ff0d7b82 */ /* 0x000e240000000800 */
[----:B0-----:R-:W-:-:S05]  /*0790*/  IADD3 R13, P0, R16, R13, RZ ;  /* 0x0000000d100d7210 */ /* 0x001fca0007f1e0ff */
[----:B------:R-:W-:-:S04]  /*07a0*/  IMAD.X R15, RZ, RZ, R17, P0 ;  /* 0x000000ffff0f7224 */ /* 0x000fc800000e0611 */
[----:B------:R-:W-:-:S04]  /*07b0*/  IMAD.WIDE.U32 R8, R15, R20, RZ ;  /* 0x000000140f087225 */ /* 0x000fc800078e00ff */
[----:B------:R-:W-:-:S04]  /*07c0*/  IMAD.WIDE.U32 R10, P0, R13, R21, R8 ;  /* 0x000000150d0a7225 */ /* 0x000fc80007800008 */
[----:B------:R-:W-:-:S04]  /*07d0*/  IMAD.WIDE.U32 R8, R13, R20, RZ ;  /* 0x000000140d087225 */ /* 0x000fc800078e00ff */
[----:B------:R-:W-:Y:S01]  /*07e0*/  IMAD.X R13, RZ, RZ, RZ, P0 ;  /* 0x000000ffff0d7224 */ /* 0x000fe200000e06ff */
[----:B------:R-:W-:Y:S01]  /*07f0*/  IADD3 RZ, P0, R9, R10, RZ ;  /* 0x0000000a09ff7210 */ /* 0x000fe20007f1e0ff */
[----:B------:R-:W-:-:S04]  /*0800*/  IMAD.MOV.U32 R12, RZ, RZ, R11 ;  /* 0x000000ffff0c7224 */ /* 0x000fc800078e000b */
[----:B------:R-:W-:-:S08]  /*0810*/  IMAD.WIDE.U32.X R8, R15, R21, R12, P0 ;  /* 0x000000150f087225 */ /* 0x000fd000000e040c */
.L_x_5:
[-CC-:B------:R-:W-:Y:S01]  /*0820*/  SHF.R.U64 R25, R8, R0.reuse, R9.reuse ;  /* 0x0000000008197219 */ /* 0x180fe20000001209 */
[----:B------:R-:W0:Y:S01]  /*0830*/  LDC R12, c[0x0][0x618] ;  /* 0x00018600ff0c7b82 */ /* 0x000e220000000800 */
[----:B------:R-:W-:Y:S01]  /*0840*/  SHF.R.U32.HI R7, RZ, R0, R9 ;  /* 0x00000000ff077219 */ /* 0x000fe20000011609 */
[----:B------:R-:W-:Y:S01]  /*0850*/  ULDC UR4, c[0x0][0x150] ;  /* 0x0000540000047ab9 */ /* 0x000fe20000000800 */
[----:B------:R-:W-:Y:S02]  /*0860*/  IADD3 R11, P0, RZ, -R25, RZ ;  /* 0x80000019ff0b7210 */ /* 0x000fe40007f1e0ff */
[----:B------:R-:W-:-:S03]  /*0870*/  I2FP.F32.U32 R0, R6 ;  /* 0x0000000600007245 */ /* 0x000fc60000201000 */
[----:B------:R-:W1:Y:S01]  /*0880*/  LDC.64 R30, c[0x0][0x640] ;  /* 0x00019000ff1e7b82 */ /* 0x000e620000000a00 */
[----:B------:R-:W-:Y:S02]  /*0890*/  IMAD.X R13, RZ, RZ, ~R7, P0 ;  /* 0x000000ffff0d7224 */ /* 0x000fe400000e0e07 */
[----:B------:R-:W-:Y:S01]  /*08a0*/  FMUL R0, R0, UR4 ;  /* 0x0000000400007c20 */ /* 0x000fe20008400000 */
[----:B------:R-:W-:Y:S01]  /*08b0*/  IMAD.WIDE.U32 R8, R11, R22, R16 ;  /* 0x000000160b087225 */ /* 0x000fe200078e0010 */
[----:B------:R-:W-:-:S03]  /*08c0*/  ULDC UR4, c[0x0][0x154] ;  /* 0x0000550000047ab9 */ /* 0x000fc60000000800 */
[----:B------:R-:W-:Y:S01]  /*08d0*/  IMAD R10, R13, R22, RZ ;  /* 0x000000160d0a7224 */ /* 0x000fe200078e02ff */
[----:B------:R-:W2:Y:S01]  /*08e0*/  LDC R7, c[0x0][0x144] ;  /* 0x00005100ff077b82 */ /* 0x000ea20000000800 */
[----:B------:R-:W3:Y:S02]  /*08f0*/  F2I.U32.TRUNC.NTZ R0, R0 ;  /* 0x0000000000007305 */ /* 0x000ee4000020f000 */
[----:B------:R-:W-:-:S04]  /*0900*/  IMAD R11, R11, R23, R10 ;  /* 0x000000170b0b7224 */ /* 0x000fc800078e020a */
[----:B------:R-:W-:Y:S01]  /*0910*/  IMAD.IADD R9, R9, 0x1, R11 ;  /* 0x0000000109097824 */ /* 0x000fe200078e020b */
[----:B------:R-:W4:Y:S01]  /*0920*/  LDC R24, c[0x0][0x608] ;  /* 0x00018200ff187b82 */ /* 0x000f220000000800 */
[----:B------:R-:W-:-:S03]  /*0930*/  IMAD.MOV.U32 R11, RZ, RZ, -0x1 ;  /* 0xffffffffff0b7424 */ /* 0x000fc600078e00ff */
[-CC-:B0-----:R-:W-:Y:S02]  /*0940*/  SHF.R.U64 R22, R8, R12.reuse, R9.reuse ;  /* 0x0000000c08167219 */ /* 0x181fe40000001209 */
[----:B------:R-:W-:Y:S02]  /*0950*/  I2FP.F32.U32 R8, R3 ;  /* 0x0000000300087245 */ /* 0x000fe40000201000 */
[----:B------:R-:W0:Y:S01]  /*0960*/  LDC R28, c[0x0][0x658] ;  /* 0x00019600ff1c7b82 */ /* 0x000e220000000800 */
[----:B-1----:R-:W-:Y:S01]  /*0970*/  ISETP.NE.U32.AND P0, PT, R30, RZ, PT ;  /* 0x000000ff1e00720c */ /* 0x002fe20003f05070 */
[----:B---3--:R-:W-:Y:S02]  /*0980*/  IMAD.MOV R10, RZ, RZ, -R0 ;  /* 0x000000ffff0a7224 */ /* 0x008fe400078e0a00 */
[----:B------:R-:W-:Y:S01]  /*0990*/  FMUL R8, R8, UR4 ;  /* 0x0000000408087c20 */ /* 0x000fe20008400000 */
[----:B------:R-:W-:Y:S02]  /*09a0*/  SHF.R.U32.HI R9, RZ, R12, R9 ;  /* 0x0000000cff097219 */ /* 0x000fe40000011609 */
[----:B------:R-:W-:Y:S01]  /*09b0*/  ISETP.NE.AND.EX P0, PT, R31, RZ, PT, P0 ;  /* 0x000000ff1f00720c */ /* 0x000fe20003f05300 */
[----:B------:R1:W3:Y:S01]  /*09c0*/  F2I.U32.TRUNC.NTZ R15, R8 ;  /* 0x00000008000f7305 */ /* 0x0002e2000020f000 */
[----:B------:R-:W1:Y:S01]  /*09d0*/  LDC R20, c[0x0][0x148] ;  /* 0x00005200ff147b82 */ /* 0x000e620000000800 */
[----:B--2---:R-:W-:-:S07]  /*09e0*/  IMAD R0, R7, R10, R6 ;  /* 0x0000000a07007224 */ /* 0x004fce00078e0206 */
[----:B------:R-:W2:Y:S01]  /*09f0*/  LDC R26, c[0x0][0x600] ;  /* 0x00018000ff1a7b82 */ /* 0x000ea20000000800 */
[-CC-:B----4-:R-:W-:Y:S02]  /*0a00*/  SHF.R.U64 R32, R22, R24.reuse, R9.reuse ;  /* 0x0000001816207219 */ /* 0x190fe40000001209 */
[----:B------:R-:W-:Y:S01]  /*0a10*/  SHF.R.U32.HI R7, RZ, R24, R9 ;  /* 0x00000018ff077219 */ /* 0x000fe20000011609 */
[----:B------:R-:W-:-:S04]  /*0a20*/  IMAD.MOV.U32 R9, RZ, RZ, 0x1 ;  /* 0x00000001ff097424 */ /* 0x000fc800078e00ff */
[----:B------:R-:W4:Y:S01]  /*0a30*/  LDC R21, c[0x0][0x648] ;  /* 0x00019200ff157b82 */ /* 0x000f220000000800 */
[-C--:B0-----:R-:W-:Y:S02]  /*0a40*/  SHF.L.U32 R6, R11, R28.reuse, RZ ;  /* 0x0000001c0b067219 */ /* 0x081fe400000006ff */
[--C-:B------:R-:W-:Y:S02]  /*0a50*/  SHF.R.U64 R24, R32, R28, R7.reuse ;  /* 0x0000001c20187219 */ /* 0x100fe40000001207 */
[----:B------:R-:W-:Y:S02]  /*0a60*/  LOP3.LUT R13, RZ, R6, RZ, 0x33, !PT ;  /* 0x00000006ff0d7212 */ /* 0x000fe400078e33ff */
[-C--:B------:R-:W-:Y:S01]  /*0a70*/  SHF.R.U32.HI R7, RZ, R28.reuse, R7 ;  /* 0x0000001cff077219 */ /* 0x080fe20000011607 */
[----:B------:R-:W0:Y:S01]  /*0a80*/  LDC R23, c[0x0][0x638] ;  /* 0x00018e00ff177b82 */ /* 0x000e220000000800 */
[----:B------:R-:W-:Y:S01]  /*0a90*/  SHF.L.U32 R12, R9, R28, RZ ;  /* 0x0000001c090c7219 */ /* 0x000fe200000006ff */
[----:B------:R-:W-:-:S06]  /*0aa0*/  IMAD.MOV.U32 R6, RZ, RZ, R24 ;  /* 0x000000ffff067224 */ /* 0x000fcc00078e0018 */
[----:B------:R-:W0:Y:S01]  /*0ab0*/  LDC R107, c[0x0][0x610] ;  /* 0x00018400ff6b7b82 */ /* 0x000e220000000800 */
[----:B-1-3--:R-:W-:Y:S05]  /*0ac0*/  @!P0 BRA `(.L_x_6) ;  /* 0x0000000000288947 */ /* 0x00afea0003800000 */
[----:B------:R-:W1:Y:S02]  /*0ad0*/  LDC R11, c[0x0][0x64c] ;  /* 0x00019300ff0b7b82 */ /* 0x000e640000000800 */
[----:B-1----:R-:W-:-:S05]  /*0ae0*/  IADD3 R11, P0, R24, R11, RZ ;  /* 0x0000000b180b7210 */ /* 0x002fca0007f1e0ff */
        /* <DEDUP_REMOVED lines=8> */
.L_x_6:
[----:B----4-:R-:W-:Y:S01]  /*0b70*/  SHF.R.U64 R6, R6, R21, R7 ;  /* 0x0000001506067219 */ /* 0x010fe20000001207 */
[----:B--2---:R-:W-:Y:S01]  /*0b80*/  VIADD R7, R26, 0xffffffff ;  /* 0xffffffff1a077836 */ /* 0x004fe20000000000 */
[----:B------:R-:W-:Y:S01]  /*0b90*/  LOP3.LUT R13, R32, R13, RZ, 0xc0, !PT ;  /* 0x0000000d200d7212 */ /* 0x000fe200078ec0ff */
[----:B------:R-:W-:Y:S02]  /*0ba0*/  IMAD.MOV R15, RZ, RZ, -R15 ;  /* 0x000000ffff0f7224 */ /* 0x000fe400078e0a0f */
[----:B------:R-:W-:Y:S02]  /*0bb0*/  IMAD.MOV R8, RZ, RZ, -R6 ;  /* 0x000000ffff087224 */ /* 0x000fe400078e0a06 */
[----:B------:R-:W-:Y:S01]  /*0bc0*/  IMAD R13, R12, R6, R13 ;  /* 0x000000060c0d7224 */ /* 0x000fe200078e020d */
[----:B------:R-:W-:Y:S01]  /*0bd0*/  LOP3.LUT R6, R22, R7, RZ, 0xc0, !PT ;  /* 0x0000000716067212 */ /* 0x000fe200078ec0ff */
[----:B------:R-:W-:Y:S02]  /*0be0*/  @P3 IMAD R0, R20, R15, R3 ;  /* 0x0000000f14003224 */ /* 0x000fe400078e0203 */
[----:B0-----:R-:W-:-:S02]  /*0bf0*/  IMAD R3, R8, R23, R24 ;  /* 0x0000001708037224 */ /* 0x001fc400078e0218 */
[----:B------:R-:W-:Y:S02]  /*0c00*/  IMAD R107, R13, R107, R0 ;  /* 0x0000006b0d6b7224 */ /* 0x000fe400078e0200 */
[----:B------:R-:W-:Y:S02]  /*0c10*/  IMAD R6, R3, R26, R6 ;  /* 0x0000001a03067224 */ /* 0x000fe400078e0206 */
[----:B------:R-:W-:Y:S02]  /*0c20*/  IMAD.MOV.U32 R0, RZ, RZ, 0x1 ;  /* 0x00000001ff007424 */ /* 0x000fe400078e00ff */
[----:B------:R-:W-:Y:S01]  /*0c30*/  IMAD.MOV.U32 R19, RZ, RZ, R25 ;  /* 0x000000ffff137224 */ /* 0x000fe200078e0019 */
[----:B------:R-:W-:Y:S02]  /*0c40*/  SEL R100, R6, R107, !P3 ;  /* 0x0000006b06647207 */ /* 0x000fe40005800000 */
[----:B------:R-:W-:-:S07]  /*0c50*/  SEL R107, R107, R6, !P3 ;  /* 0x000000066b6b7207 */ /* 0x000fce0005800000 */
.L_x_4:
[----:B------:R-:W-:-:S08]  /*0c60*/  NOP ;  /* 0x0000000000007918 */ /* 0x000fd00000000000 */
[----:B------:R-:W0:Y:S02]  /*0c70*/  USETMAXREG.TRY_ALLOC.CTAPOOL UP0, 0xe8 ;  /* 0x000000e8000079c8 */ /* 0x000e240008000600 */
[----:B0-----:R-:W-:-:S13]  /*0c80*/  PLOP3.LUT P0, PT, PT, PT, UP0, 0x80, 0x0 ;  /* 0x000000000000781c */ /* 0x001fda0003f0f008 */
[----:B------:R-:W-:Y:S05]  /*0c90*/  @!P0 BRA `(.L_x_4) ;  /* 0xfffffffc00f08947 */ /* 0x000fea000383ffff */
[----:B------:R-:W-:Y:S01]  /*0ca0*/  ULDC.64 UR4, c[0x0][0x598] ;  /* 0x0001660000047ab9 */ /* 0x000fe20000000a00 */
[----:B------:R-:W-:Y:S01]  /*0cb0*/  ULDC.64 UR38, c[0x0][0x208] ;  /* 0x0000820000267ab9 */ /* 0x000fe20000000a00 */
[----:B------:R-:W-:-:S04]  /*0cc0*/  ISETP.NE.U32.AND P0, PT, RZ, UR4, PT ;  /* 0x00000004ff007c0c */ /* 0x000fc8000bf05070 */
[----:B------:R-:W-:-:S13]  /*0cd0*/  ISETP.NE.AND.EX P0, PT, RZ, UR5, PT, P0 ;  /* 0x00000005ff007c0c */ /* 0x000fda000bf05300 */
[----:B------:R-:W-:Y:S05]  /*0ce0*/  @!P0 BRA `(.L_x_7) ;  /* 0x00000000001c8947 */ /* 0x000fea0003800000 */
[----:B------:R-:W0:Y:S02]  /*0cf0*/  LDC.64 R6, c[0x0][0x598] ;  /* 0x00016600ff067b82 */ /* 0x000e240000000a00 */
[----:B0-----:R-:W2:Y:S02]  /*0d00*/  LDG.E.64 R6, desc[UR38][R6.64] ;  /* 0x0000002606067981 */ /* 0x001ea4000c1e1b00 */
[----:B--2---:R-:W-:-:S04]  /*0d10*/  ISETP.NE.U32.AND P0, PT, R6, RZ, PT ;  /* 0x000000ff0600720c */ /* 0x004fc80003f05070 */
[----:B------:R-:W-:-:S13]  /*0d20*/  ISETP.NE.AND.EX P0, PT, R7, RZ, PT, P0 ;  /* 0x000000ff0700720c */ /* 0x000fda0003f05300 */
[----:B------:R-:W-:Y:S05]  /*0d30*/  @!P0 BRA `(.L_x_7) ;  /* 0x0000000000088947 */ /* 0x000fea0003800000 */
[----:B------:R0:W5:Y:S01]  /*0d40*/  LD.E R88, desc[UR38][R6.64] ;  /* 0x0000002606587980 */ /* 0x000162000c101900 */
[----:B------:R-:W-:Y:S05]  /*0d50*/  BRA `(.L_x_8) ;  /* 0x0000000000247947 */ /* 0x000fea0003800000 */
.L_x_7:
[----:B------:R-:W-:Y:S02]  /*0d60*/  ULDC.64 UR4, c[0x0][0x588] ;  /* 0x0001620000047ab9 */ /* 0x000fe40000000a00 */
[----:B------:R-:W-:-:S04]  /*0d70*/  ISETP.NE.U32.AND P0, PT, RZ, UR4, PT ;  /* 0x00000004ff007c0c */ /* 0x000fc8000bf05070 */
[----:B------:R-:W-:-:S13]  /*0d80*/  ISETP.NE.AND.EX P0, PT, RZ, UR5, PT, P0 ;  /* 0x00000005ff007c0c */ /* 0x000fda000bf05300 */
[----:B------:R-:W-:Y:S05]  /*0d90*/  @!P0 BRA `(.L_x_9) ;  /* 0x00000000000c8947 */ /* 0x000fea0003800000 */
[----:B------:R-:W0:Y:S02]  /*0da0*/  LDC.64 R88, c[0x0][0x588] ;  /* 0x00016200ff587b82 */ /* 0x000e240000000a00 */
[----:B0-----:R1:W5:Y:S01]  /*0db0*/  LDG.E R88, desc[UR38][R88.64] ;  /* 0x0000002658587981 */ /* 0x001362000c1e1900 */
[----:B------:R-:W-:Y:S05]  /*0dc0*/  BRA `(.L_x_8) ;  /* 0x0000000000087947 */ /* 0x000fea0003800000 */
.L_x_9:
[----:B------:R-:W-:Y:S02]  /*0dd0*/  ULDC UR4, c[0x0][0x580] ;  /* 0x0001600000047ab9 */ /* 0x000fe40000000800 */
[----:B------:R-:W-:-:S07]  /*0de0*/  IMAD.U32 R88, RZ, RZ, UR4 ;  /* 0x00000004ff587e24 */ /* 0x000fce000f8e00ff */
.L_x_8:
[----:B------:R-:W-:Y:S02]  /*0df0*/  ULDC.64 UR4, c[0x0][0x5a0] ;  /* 0x0001680000047ab9 */ /* 0x000fe40000000a00 */
[----:B------:R-:W-:-:S04]  /*0e00*/  ISETP.NE.U32.AND P0, PT, RZ, UR4, PT ;  /* 0x00000004ff007c0c */ /* 0x000fc8000bf05070 */
[----:B------:R-:W-:-:S13]  /*0e10*/  ISETP.NE.AND.EX P0, PT, RZ, UR5, PT, P0 ;  /* 0x00000005ff007c0c */ /* 0x000fda000bf05300 */
[----:B------:R-:W-:Y:S05]  /*0e20*/  @!P0 BRA `(.L_x_10) ;  /* 0x00000000001c8947 */ /* 0x000fea0003800000 */
[----:B0-----:R-:W0:Y:S02]  /*0e30*/  LDC.64 R6, c[0x0][0x5a0] ;  /* 0x00016800ff067b82 */ /* 0x001e240000000a00 */
[----:B0-----:R-:W2:Y:S02]  /*0e40*/  LDG.E.64 R6, desc[UR38][R6.64] ;  /* 0x0000002606067981 */ /* 0x001ea4000c1e1b00 */
[----:B--2---:R-:W-:-:S04]  /*0e50*/  ISETP.NE.U32.AND P0, PT, R6, RZ, PT ;  /* 0x000000ff0600720c */ /* 0x004fc80003f05070 */
[----:B------:R-:W-:-:S13]  /*0e60*/  ISETP.NE.AND.EX P0, PT, R7, RZ, PT, P0 ;  /* 0x000000ff0700720c */ /* 0x000fda0003f05300 */
[----:B------:R-:W-:Y:S05]  /*0e70*/  @!P0 BRA `(.L_x_10) ;  /* 0x0000000000088947 */ /* 0x000fea0003800000 */
[----:B-1----:R0:W5:Y:S01]  /*0e80*/  LD.E R89, desc[UR38][R6.64] ;  /* 0x0000002606597980 */ /* 0x002162000c101900 */
[----:B------:R-:W-:Y:S05]  /*0e90*/  BRA `(.L_x_11) ;  /* 0x0000000000247947 */ /* 0x000fea0003800000 */
.L_x_10:
[----:B------:R-:W-:Y:S02]  /*0ea0*/  ULDC.64 UR4, c[0x0][0x590] ;  /* 0x0001640000047ab9 */ /* 0x000fe40000000a00 */
[----:B------:R-:W-:-:S04]  /*0eb0*/  ISETP.NE.U32.AND P0, PT, RZ, UR4, PT ;  /* 0x00000004ff007c0c */ /* 0x000fc8000bf05070 */
[----:B------:R-:W-:-:S13]  /*0ec0*/  ISETP.NE.AND.EX P0, PT, RZ, UR5, PT, P0 ;  /* 0x00000005ff007c0c */ /* 0x000fda000bf05300 */
[----:B------:R-:W-:Y:S05]  /*0ed0*/  @!P0 BRA `(.L_x_12) ;  /* 0x00000000000c8947 */ /* 0x000fea0003800000 */
[----:B0-----:R-:W1:Y:S02]  /*0ee0*/  LDC.64 R6, c[0x0][0x590] ;  /* 0x00016400ff067b82 */ /* 0x001e640000000a00 */
[----:B-1----:R1:W5:Y:S01]  /*0ef0*/  LDG.E R89, desc[UR38][R6.64] ;  /* 0x0000002606597981 */ /* 0x002362000c1e1900 */
[----:B------:R-:W-:Y:S05]  /*0f00*/  BRA `(.L_x_11) ;  /* 0x0000000000087947 */ /* 0x000fea0003800000 */
.L_x_12:
[----:B------:R-:W-:Y:S02]  /*0f10*/  ULDC UR4, c[0x0][0x584] ;  /* 0x0001610000047ab9 */ /* 0x000fe40000000800 */
[----:B-1----:R-:W-:-:S07]  /*0f20*/  IMAD.U32 R89, RZ, RZ, UR4 ;  /* 0x00000004ff597e24 */ /* 0x002fce000f8e00ff */
.L_x_11:
[----:B------:R-:W-:-:S13]  /*0f30*/  LOP3.LUT P0, RZ, R0, 0xff, RZ, 0xc0, !PT ;  /* 0x000000ff00ff7812 */ /* 0x000fda000780c0ff */
[----:B------:R-:W-:Y:S05]  /*0f40*/  @!P0 EXIT ;  /* 0x000000000000894d */ /* 0x000fea0003800000 */
[----:B------:R-:W2:Y:S01]  /*0f50*/  LDC R91, c[0x0][0x658] ;  /* 0x00019600ff5b7b82 */ /* 0x000ea20000000800 */
[----:B------:R-:W-:Y:S01]  /*0f60*/  ULDC.64 UR6, c[0x0][0x288] ;  /* 0x0000a20000067ab9 */ /* 0x000fe20000000a00 */
[----:B------:R-:W-:Y:S01]  /*0f70*/  LOP3.LUT R14, R14, 0x1, RZ, 0xc0, !PT ;  /* 0x000000010e0e7812 */ /* 0x000fe200078ec0ff */
[----:B------:R-:W-:Y:S01]  /*0f80*/  UIADD3 UR4, UR7, 0x1f, URZ ;  /* 0x0000001f07047890 */ /* 0x000fe2000fffe03f */
[----:B------:R-:W-:Y:S01]  /*0f90*/  SHF.R.U32.HI R0, RZ, 0x2, R4 ;  /* 0x00000002ff007819 */ /* 0x000fe20000011604 */
[----:B------:R-:W-:Y:S01]  /*0fa0*/  IMAD.U32 R3, RZ, RZ, UR6 ;  /* 0x00000006ff037e24 */ /* 0x000fe2000f8e00ff */
[----:B------:R-:W-:Y:S01]  /*0fb0*/  SHF.R.U32.HI R5, RZ, 0x1, R5 ;  /* 0x00000001ff057819 */ /* 0x000fe20000011605 */
[----:B------:R-:W-:Y:S01]  /*0fc0*/  USHF.R.S32.HI UR5, URZ, 0x1f, UR4 ;  /* 0x0000001f3f057899 */ /* 0x000fe20008011404 */
[----:B------:R-:W3:Y:S01]  /*0fd0*/  LDC.64 R94, c[0x0][0x5c8] ;  /* 0x00017200ff5e7b82 */ /* 0x000ee20000000a00 */
[----:B------:R-:W-:Y:S01]  /*0fe0*/  LOP3.LUT R90, R4, 0x3, RZ, 0xc0, !PT ;  /* 0x00000003045a7812 */ /* 0x000fe200078ec0ff */
[----:B01----:R-:W-:Y:S01]  /*0ff0*/  IMAD.SHL.U32 R7, R14, 0x40, RZ ;  /* 0x000000400e077824 */ /* 0x003fe200078e00ff */
[----:B------:R-:W-:Y:S01]  /*1000*/  LOP3.LUT R0, R0, 0x7, RZ, 0xc0, !PT ;  /* 0x0000000700007812 */ /* 0x000fe200078ec0ff */
[----:B------:R-:W-:Y:S01]  /*1010*/  ULEA.HI UR5, UR5, UR4, URZ, 0x5 ;  /* 0x0000000405057291 */ /* 0x000fe2000f8f283f */
[----:B------:R-:W-:Y:S01]  /*1020*/  LOP3.LUT R5, R5, 0x30, RZ, 0xc0, !PT ;  /* 0x0000003005057812 */ /* 0x000fe200078ec0ff */
[----:B------:R-:W-:Y:S01]  /*1030*/  IMAD R90, R90, -0x2, R3 ;  /* 0xfffffffe5a5a7824 */ /* 0x000fe200078e0203 */
[--C-:B------:R-:W-:Y:S01]  /*1040*/  LOP3.LUT R22, R7, 0x40, R0.reuse, 0xe2, !PT ;  /* 0x0000004007167812 */ /* 0x100fe200078ee200 */
[----:B------:R-:W-:Y:S01]  /*1050*/  USHF.R.S32.HI UR43, URZ, 0x5, UR5 ;  /* 0x000000053f2b7899 */ /* 0x000fe20008011405 */
[----:B------:R-:W-:Y:S01]  /*1060*/  IADD3 R3, RZ, -R5, -R0 ;  /* 0x80000005ff037210 */ /* 0x000fe20007ffe800 */
[----:B------:R-:W-:Y:S01]  /*1070*/  IMAD.MOV.U32 R0, RZ, RZ, -0x1 ;  /* 0xffffffffff007424 */ /* 0x000fe200078e00ff */
[----:B------:R-:W-:Y:S01]  /*1080*/  LOP3.LUT R97, R4, 0x80, RZ, 0xc0, !PT ;  /* 0x0000008004617812 */ /* 0x000fe200078ec0ff */
[----:B------:R-:W-:Y:S01]  /*1090*/  IMAD.MOV.U32 R6, RZ, RZ, 0x1 ;  /* 0x00000001ff067424 */ /* 0x000fe200078e00ff */
[----:B------:R-:W-:Y:S01]  /*10a0*/  UISETP.LT.AND UP0, UPT, UR43, 0x1, UPT ;  /* 0x000000012b00788c */ /* 0x000fe2000bf01270 */
[----:B------:R-:W-:Y:S01]  /*10b0*/  IMAD R3, R14, -0x40, R3 ;  /* 0xffffffc00e037824 */ /* 0x000fe200078e0203 */
[----:B------:R-:W-:Y:S01]  /*10c0*/  ULDC UR4, c[0x0][0x284] ;  /* 0x0000a10000047ab9 */ /* 0x000fe20000000800 */
[----:B--2---:R-:W-:Y:S01]  /*10d0*/  SHF.L.U32 R0, R0, R91, RZ ;  /* 0x0000005b00007219 */ /* 0x004fe200000006ff */
[----:B------:R-:W-:Y:S01]  /*10e0*/  USEL UR44, UR43, 0x1, UP0 ;  /* 0x000000012b2c7887 */ /* 0x000fe20008000000 */
[----:B------:R-:W-:Y:S01]  /*10f0*/  LOP3.LUT R22, R22, R5, RZ, 0xfc, !PT ;  /* 0x0000000516167212 */ /* 0x000fe200078efcff */
[----:B------:R-:W-:Y:S01]  /*1100*/  IMAD.SHL.U32 R96, R4, 0x2, RZ ;  /* 0x0000000204607824 */ /* 0x000fe200078e00ff */
[----:B------:R-:W-:Y:S01]  /*1110*/  SHF.L.U32 R91, R6, R91, RZ ;  /* 0x0000005b065b7219 */ /* 0x000fe200000006ff */
[----:B------:R-:W-:Y:S01]  /*1120*/  VIADD R99, R3, UR4 ;  /* 0x0000000403637c36 */ /* 0x000fe20008000000 */
[----:B------:R-:W-:Y:S01]  /*1130*/  LOP3.LUT R112, R18, 0x1, RZ, 0xfc, !PT ;  /* 0x0000000112707812 */ /* 0x000fe200078efcff */
[----:B------:R-:W-:Y:S01]  /*1140*/  IMAD.MOV.U32 R23, RZ, RZ, RZ ;  /* 0x000000ffff177224 */ /* 0x000fe200078e00ff */
[C-C-:B---3--:R-:W-:Y:S01]  /*1150*/  SHF.L.U64.HI R92, R94.reuse, 0x7, R95.reuse ;  /* 0x000000075e5c7819 */ /* 0x148fe2000001025f */
[----:B------:R-:W-:Y:S01]  /*1160*/  UIADD3 UR44, UR43, -UR44, URZ ;  /* 0x8000002c2b2c7290 */ /* 0x000fe2000fffe03f */
[C---:B------:R-:W-:Y:S01]  /*1170*/  SHF.L.U64.HI R93, R94.reuse, 0x3, R95 ;  /* 0x000000035e5d7819 */ /* 0x040fe2000001025f */
[C---:B------:R-:W-:Y:S01]  /*1180*/  IMAD.SHL.U32 R95, R94.reuse, 0x80, RZ ;  /* 0x000000805e5f7824 */ /* 0x040fe200078e00ff */
[----:B------:R-:W-:Y:S01]  /*1190*/  SHF.R.U32.HI R97, RZ, 0x7, R97 ;  /* 0x00000007ff617819 */ /* 0x000fe20000011661 */
[----:B------:R-:W-:Y:S01]  /*11a0*/  IMAD.SHL.U32 R94, R94, 0x8, RZ ;  /* 0x000000085e5e7824 */ /* 0x000fe200078e00ff */
[----:B------:R-:W-:Y:S01]  /*11b0*/  LOP3.LUT R98, RZ, R0, RZ, 0x33, !PT ;  /* 0x00000000ff627212 */ /* 0x000fe200078e33ff */
[----:B------:R-:W-:Y:S01]  /*11c0*/  UMOV UR40, URZ ;  /* 0x0000003f00287c82 */ /* 0x000fe20008000000 */
[----:B------:R-:W-:-:S05]  /*11d0*/  UMOV UR41, URZ ;  /* 0x0000003f00297c82 */ /* 0x000fca0008000000 */
.L_x_156:
[----:B0-----:R-:W0:Y:S01]  /*11e0*/  SHFL.IDX PT, R0, R97, RZ, 0x1f ;  /* 0x00001fff61007589 */ /* 0x001e2200000e0000 */
[----:B-1----:R-:W1:Y:S01]  /*11f0*/  S2UR UR7, SR_CgaCtaId ;  /* 0x00000000000779c3 */ /* 0x002e620000008800 */
[----:B------:R-:W-:Y:S01]  /*1200*/  UMOV UR6, 0x400 ;  /* 0x0000040000067882 */ /* 0x000fe20000000000 */
[----:B0-----:R-:W-:Y:S01]  /*1210*/  R2UR UR4, R0 ;  /* 0x00000000000472ca */ /* 0x001fe200000e0000 */
[----:B-1----:R-:W-:-:S12]  /*1220*/  ULEA UR46, UR7, UR6, 0x18 ;  /* 0x00000006072e7291 */ /* 0x002fd8000f8ec03f */
[----:B------:R-:W-:-:S04]  /*1230*/  ULEA.HI UR5, UR4, UR4, URZ, 0x1 ;  /* 0x0000000404057291 */ /* 0x000fc8000f8f083f */
[----:B------:R-:W-:-:S04]  /*1240*/  ULOP3.LUT UR5, UR5, 0xffffe, URZ, 0xc0, !UPT ;  /* 0x000ffffe05057892 */ /* 0x000fc8000f8ec03f */
[----:B------:R-:W-:-:S03]  /*1250*/  UIADD3 UR5, UR4, -UR5, URZ ;  /* 0x8000000504057290 */ /* 0x000fc6000fffe03f */
[----:B------:R-:W-:Y:S01]  /*1260*/  ULDC UR4, c[0x0][0x28c] ;  /* 0x0000a30000047ab9 */ /* 0x000fe20000000800 */
[----:B------:R-:W-:Y:S01]  /*1270*/  ULEA UR5, UR5, UR46, 0xc ;  /* 0x0000002e05057291 */ /* 0x000fe2000f8e603f */
[----:B------:R-:W-:-:S03]  /*1280*/  ISETP.LT.AND P0, PT, RZ, UR4, PT ;  /* 0x00000004ff007c0c */ /* 0x000fc6000bf01270 */
[----:B------:R-:W-:-:S04]  /*1290*/  UIADD3 UR5, UR5, 0x100, URZ ;  /* 0x0000010005057890 */ /* 0x000fc8000fffe03f */
[----:B------:R-:W-:-:S04]  /*12a0*/  USHF.R.U32.HI UR5, URZ, 0x4, UR5 ;  /* 0x000000043f057899 */ /* 0x000fc80008011605 */
[----:B------:R-:W-:-:S04]  /*12b0*/  ULOP3.LUT UR5, UR5, 0x3fff, URZ, 0xc0, !UPT ;  /* 0x00003fff05057892 */ /* 0x000fc8000f8ec03f */
[----:B------:R-:W-:Y:S01]  /*12c0*/  ULOP3.LUT UR45, UR5, 0x10000, URZ, 0xfc, !UPT ;  /* 0x00010000052d7892 */ /* 0x000fe2000f8efc3f */
[----:B--2345:R-:W-:Y:S11]  /*12d0*/  @P0 BRA `(.L_x_13) ;  /* 0x0000000000400947 */ /* 0x03cff60003800000 */
[----:B------:R-:W-:Y:S01]  /*12e0*/  MOV R0, 0x0 ;  /* 0x0000000000007802 */ /* 0x000fe20000000f00 */
[----:B------:R-:W-:Y:S01]  /*12f0*/  ULDC.64 UR4, c[0x4][0x68] ;  /* 0x01001a0000047ab9 */ /* 0x000fe20000000a00 */
[----:B------:R-:W-:Y:S01]  /*1300*/  ULDC.64 UR6, c[0x4][0x8] ;  /* 0x0100020000067ab9 */ /* 0x000fe20000000a00 */
[----:B------:R-:W-:Y:S01]  /*1310*/  IMAD.U32 R4, RZ, RZ, UR4 ;  /* 0x00000004ff047e24 */ /* 0x000fe2000f8e00ff */
[----:B------:R0:W1:Y:S01]  /*1320*/  LDC.64 R14, c[0x4][R0] ;  /* 0x01000000000e7b82 */ /* 0x0000620000000a00 */
[----:B------:R-:W-:Y:S01]  /*1330*/  IMAD.U32 R5, RZ, RZ, UR5 ;  /* 0x00000005ff057e24 */ /* 0x000fe2000f8e00ff */
[----:B------:R-:W-:Y:S01]  /*1340*/  ULDC.64 UR4, c[0x4][0x70] ;  /* 0x01001c0000047ab9 */ /* 0x000fe20000000a00 */
[----:B------:R-:W-:Y:S02]  /*1350*/  IMAD.U32 R10, RZ, RZ, UR6 ;  /* 0x00000006ff0a7e24 */ /* 0x000fe4000f8e00ff */
[----:B------:R-:W-:Y:S02]  /*1360*/  IMAD.U32 R6, RZ, RZ, UR4 ;  /* 0x00000004ff067e24 */ /* 0x000fe4000f8e00ff */
[----:B------:R-:W-:-:S02]  /*1370*/  IMAD.U32 R7, RZ, RZ, UR5 ;  /* 0x00000005ff077e24 */ /* 0x000fc4000f8e00ff */
[----:B------:R-:W-:Y:S02]  /*1380*/  IMAD.U32 R11, RZ, RZ, UR7 ;  /* 0x00000007ff0b7e24 */ /* 0x000fe4000f8e00ff */
[----:B------:R-:W-:Y:S02]  /*1390*/  IMAD.MOV.U32 R8, RZ, RZ, 0x1e1 ;  /* 0x000001e1ff087424 */ /* 0x000fe400078e00ff */
[----:B------:R-:W-:Y:S02]  /*13a0*/  IMAD.MOV.U32 R12, RZ, RZ, 0x1 ;  /* 0x00000001ff0c7424 */ /* 0x000fe400078e00ff */
[----:B0-----:R-:W-:-:S07]  /*13b0*/  IMAD.MOV.U32 R13, RZ, RZ, RZ ;  /* 0x000000ffff0d7224 */ /* 0x001fce00078e00ff */
[----:B------:R-:W-:-:S07]  /*13c0*/  LEPC R20, `(.L_x_13) ;  /* 0x000000001014794e */ /* 0x000fce0000000000 */
[----:B-1---5:R-:W-:Y:S05]  /*13d0*/  CALL.ABS.NOINC R14 ;  /* 0x000000000e007343 */ /* 0x022fea0003c00000 */
.L_x_13:
[----:B------:R-:W-:-:S13]  /*13e0*/  ISETP.NE.AND P0, PT, R112, 0x3, PT ;  /* 0x000000037000780c */ /* 0x000fda0003f05270 */
[----:B------:R-:W-:Y:S05]  /*13f0*/  @!P0 BRA `(.L_x_14) ;  /* 0x0000000000048947 */ /* 0x000fea0003800000 */
[----:B------:R-:W-:Y:S01]  /*1400*/  BPT.TRAP 0x1 ;  /* 0x000000040000795c */ /* 0x000fe20000300000 */
.L_x_14:
[----:B------:R-:W-:Y:S02]  /*1410*/  IMAD.U32 R3, RZ, RZ, UR41 ;  /* 0x00000029ff037e24 */ /* 0x000fe4000f8e00ff */
[----:B------:R-:W-:-:S03]  /*1420*/  IMAD.U32 R0, RZ, RZ, UR40 ;  /* 0x00000028ff007e24 */ /* 0x000fc6000f8e00ff */
[----:B------:R-:W-:Y:S02]  /*1430*/  LEA R3, R3, UR46, 0x3 ;  /* 0x0000002e03037c11 */ /* 0x000fe4000f8e18ff */
[----:B------:R-:W-:-:S04]  /*1440*/  SHF.L.U32 R0, R0, 0x1f, RZ ;  /* 0x0000001f00007819 */ /* 0x000fc800000006ff */
[----:B------:R0:W1:Y:S01]  /*1450*/  SYNCS.PHASECHK.TRANS64.TRYWAIT P1, [R3+URZ], R0 ;  /* 0x00000000030075a7 */ /* 0x000062000802017f */
[----:B------:R-:W-:Y:S05]  /*1460*/  @!P0 BRA `(.L_x_15) ;  /* 0x0000000000048947 */ /* 0x000fea0003800000 */
[----:B------:R-:W-:Y:S01]  /*1470*/  BPT.TRAP 0x1 ;  /* 0x000000040000795c */ /* 0x000fe20000300000 */
.L_x_15:
[----:B------:R-:W-:-:S05]  /*1480*/  IMAD.U32 R4, RZ, RZ, UR44 ;  /* 0x0000002cff047e24 */ /* 0x000fca000f8e00ff */
[----:B------:R-:W-:Y:S01]  /*1490*/  ISETP.GE.AND P2, PT, R4, 0x1, PT ;  /* 0x000000010400780c */ /* 0x000fe20003f46270 */
[----:B-1----:R-:W-:-:S12]  /*14a0*/  @P1 BRA `(.L_x_16) ;  /* 0x0000000000081947 */ /* 0x002fd80003800000 */
[----:B------:R-:W1:Y:S02]  /*14b0*/  SYNCS.PHASECHK.TRANS64.TRYWAIT P1, [R3+URZ], R0 ;  /* 0x00000000030075a7 */ /* 0x000e64000802017f */
[----:B-1----:R-:W-:Y:S05]  /*14c0*/  @!P1 BRA `(.L_x_17) ;  /* 0x00000070005c9947 */ /* 0x002fea0003800000 */
.L_x_16:
[----:B------:R-:W-:Y:S05]  /*14d0*/  WARPSYNC.ALL ;  /* 0x0000000000007948 */ /* 0x000fea0003800000 */
[----:B------:R-:W-:Y:S01]  /*14e0*/  UIADD3 UR4, UR46, 0x10100, URZ ;  /* 0x000101002e047890 */ /* 0x000fe2000fffe03f */
[----:B------:R-:W-:Y:S01]  /*14f0*/  WARPGROUP.ARRIVE ;  /* 0x00000000000079c5 */ /* 0x000fe20000000000 */
[----:B------:R-:W-:Y:S02]  /*1500*/  ULEA UR10, UR41, UR45, 0xa ;  /* 0x0000002d290a7291 */ /* 0x000fe4000f8e503f */
[----:B------:R-:W-:Y:S01]  /*1510*/  USHF.R.U32.HI UR4, URZ, 0x4, UR4 ;  /* 0x000000043f047899 */ /* 0x000fe20008011604 */
[----:B------:R-:W-:Y:S01]  /*1520*/  UMOV UR5, 0x80000020 ;  /* 0x8000002000057882 */ /* 0x000fe20000000000 */
[----:B------:R-:W-:-:S02]  /*1530*/  UMOV UR7, 0x80000020 ;  /* 0x8000002000077882 */ /* 0x000fc40000000000 */
[----:B------:R-:W-:Y:S02]  /*1540*/  ULOP3.LUT UR4, UR4, 0x3fff, URZ, 0xc0, !UPT ;  /* 0x00003fff04047892 */ /* 0x000fe4000f8ec03f */
[----:B------:R-:W-:Y:S02]  /*1550*/  UIADD3 UR11, UR10, 0x200, URZ ;  /* 0x000002000a0b7890 */ /* 0x000fe4000fffe03f */
[----:B------:R-:W-:-:S03]  /*1560*/  ULOP3.LUT UR8, UR4, 0x10000, URZ, 0xfc, !UPT ;  /* 0x0001000004087892 */ /* 0x000fc6000f8efc3f */
[----:B------:R-:W-:Y:S01]  /*1570*/  UMOV UR4, UR10 ;  /* 0x0000000a00047c82 */ /* 0x000fe20008000000 */
[----:B------:R-:W-:-:S07]  /*1580*/  ULEA UR9, UR41, UR8, 0x8 ;  /* 0x0000000829097291 */ /* 0x000fce000f8e403f */
[----:B------:R-:W-:Y:S02]  /*1590*/  UMOV UR6, UR9 ;  /* 0x0000000900067c82 */ /* 0x000fe40008000000 */
[----:B------:R-:W-:Y:S01]  /*15a0*/  HGMMA.64x64x16.F32 R56, gdesc[UR4], RZ, !UPT, gsb0 ;  /* 0x00e00000043879f0 */ /* 0x000fe2000c0008ff */
[----:B------:R-:W-:Y:S01]  /*15b0*/  UMOV UR4, UR11 ;  /* 0x0000000b00047c82 */ /* 0x000fe20008000000 */
[----:B------:R-:W-:Y:S01]  /*15c0*/  UMOV UR5, 0x80000020 ;  /* 0x8000002000057882 */ /* 0x000fe20000000000 */
[----:B------:R-:W-:Y:S02]  /*15d0*/  WARPGROUP.DEPBAR.LE gsb0, 0x0 ;  /* 0x00008000000079c5 */ /* 0x000fe40000010000 */
[----:B------:R-:W-:-:S06]  /*15e0*/  WARPGROUP.ARRIVE ;  /* 0x00000000000079c5 */ /* 0x000fcc0000000000 */
[----:B------:R-:W-:Y:S01]  /*15f0*/  HGMMA.64x64x16.F32 R24, gdesc[UR4], RZ, !UPT, gsb0 ;  /* 0x00e00000041879f0 */ /* 0x000fe2000c0008ff */
[----:B------:R-:W-:Y:S02]  /*1600*/  UIADD3 UR4, UR10, 0x2, URZ ;  /* 0x000000020a047890 */ /* 0x000fe4000fffe03f */
[----:B------:R-:W-:Y:S01]  /*1610*/  UIADD3 UR6, UR9, 0x2, URZ ;  /* 0x0000000209067890 */ /* 0x000fe2000fffe03f */
[----:B------:R-:W-:Y:S01]  /*1620*/  UMOV UR5, 0x80000020 ;  /* 0x8000002000057882 */ /* 0x000fe20000000000 */
[----:B------:R-:W-:Y:S01]  /*1630*/  UMOV UR7, 0x80000020 ;  /* 0x8000002000077882 */ /* 0x000fe20000000000 */
[----:B------:R-:W-:Y:S01]  /*1640*/  UIADD3 UR10, UR10, 0x202, URZ ;  /* 0x000002020a0a7890 */ /* 0x000fe2000fffe03f */
[----:B------:R-:W-:Y:S02]  /*1650*/  WARPGROUP.DEPBAR.LE gsb0, 0x0 ;  /* 0x00008000000079c5 */ /* 0x000fe40000010000 */
[----:B------:R-:W-:-:S06]  /*1660*/  WARPGROUP.ARRIVE ;  /* 0x00000000000079c5 */ /* 0x000fcc0000000000 */
[----:B------:R-:W-:Y:S01]  /*1670*/  HGMMA.64x64x16.F32 R56, gdesc[UR4], R56, gsb0 ;  /* 0x00e00000043879f0 */ /* 0x000fe20008000838 */
[----:B------:R-:W-:Y:S01]  /*1680*/  UMOV UR4, UR10 ;  /* 0x0000000a00047c82 */ /* 0x000fe20008000000 */
[----:B------:R-:W-:Y:S01]  /*1690*/  UMOV UR5, 0x80000020 ;  /* 0x8000002000057882 */ /* 0x000fe20000000000 */
[----:B------:R-:W-:Y:S02]  /*16a0*/  WARPGROUP.DEPBAR.LE gsb0, 0x0 ;  /* 0x00008000000079c5 */ /* 0x000fe40000010000 */
[----:B------:R-:W-:-:S06]  /*16b0*/  WARPGROUP.ARRIVE ;  /* 0x00000000000079c5 */ /* 0x000fcc0000000000 */
[----:B------:R-:W-:Y:S03]  /*16c0*/  HGMMA.64x64x16.F32 R24, gdesc[UR4], R24, gsb0 ;  /* 0x00e00000041879f0 */ /* 0x000fe60008000818 */
[----:B------:R-:W-:Y:S02]  /*16d0*/  WARPGROUP.DEPBAR.LE gsb0, 0x0 ;  /* 0x00008000000079c5 */ /* 0x000fe40000010000 */
[----:B------:R-:W-:Y:S05]  /*16e0*/  @!P2 BRA `(.L_x_18) ;  /* 0x000000040014a947 */ /* 0x000fea0003800000 */
[----:B------:R-:W-:Y:S01]  /*16f0*/  UIADD3 UR4, UR41, 0x1, URZ ;  /* 0x0000000129047890 */ /* 0x000fe2000fffe03f */
[----:B01----:R-:W-:Y:S01]  /*1700*/  IMAD.U32 R0, RZ, RZ, UR44 ;  /* 0x0000002cff007e24 */ /* 0x003fe2000f8e00ff */
[----:B------:R-:W-:Y:S02]  /*1710*/  UMOV UR10, UR41 ;  /* 0x00000029000a7c82 */ /* 0x000fe40008000000 */
[----:B------:R-:W-:-:S04]  /*1720*/  UISETP.NE.AND UP0, UPT, UR4, 0x4, UPT ;  /* 0x000000040400788c */ /* 0x000fc8000bf05270 */
[----:B------:R-:W-:Y:S02]  /*1730*/  USEL UR5, URZ, 0x1, UP0 ;  /* 0x000000013f057887 */ /* 0x000fe40008000000 */
[----:B------:R-:W-:Y:S02]  /*1740*/  USEL UR9, UR4, URZ, UP0 ;  /* 0x0000003f04097287 */ /* 0x000fe40008000000 */
[----:B------:R-:W-:-:S06]  /*1750*/  ULOP3.LUT UR5, UR40, UR5, URZ, 0x3c, !UPT ;  /* 0x0000000528057292 */ /* 0x000fcc000f8e3c3f */
[----:B------:R-:W-:-:S07]  /*1760*/  IMAD.U32 R5, RZ, RZ, UR5 ;  /* 0x00000005ff057e24 */ /* 0x000fce000f8e00ff */
.L_x_25:
[----:B01----:R-:W-:Y:S05]  /*1770*/  @!P0 BRA `(.L_x_19) ;  /* 0x0000000000048947 */ /* 0x003fea0003800000 */
[----:B------:R-:W-:Y:S01]  /*1780*/  BPT.TRAP 0x1 ;  /* 0x000000040000795c */ /* 0x000fe20000300000 */
.L_x_19:
[----:B------:R-:W0:Y:S01]  /*1790*/  S2UR UR5, SR_CgaCtaId ;  /* 0x00000000000579c3 */ /* 0x000e220000008800 */
[----:B------:R-:W-:Y:S01]  /*17a0*/  UMOV UR4, 0x400 ;  /* 0x0000040000047882 */ /* 0x000fe20000000000 */
[----:B------:R-:W-:Y:S01]  /*17b0*/  SHF.L.U32 R3, R5, 0x1f, RZ ;  /* 0x0000001f05037819 */ /* 0x000fe200000006ff */
[----:B0-----:R-:W-:-:S04]  /*17c0*/  ULEA UR14, UR5, UR4, 0x18 ;  /* 0x00000004050e7291 */ /* 0x001fc8000f8ec03f */
[----:B------:R-:W-:-:S09]  /*17d0*/  ULEA UR4, UR9, UR14, 0x3 ;  /* 0x0000000e09047291 */ /* 0x000fd2000f8e183f */
[----:B------:R0:W1:Y:S01]  /*17e0*/  SYNCS.PHASECHK.TRANS64.TRYWAIT P1, [UR4], R3 ;  /* 0x00000003ff0075a7 */ /* 0x0000620008020144 */
[----:B------:R-:W-:Y:S05]  /*17f0*/  @!P0 BRA `(.L_x_20) ;  /* 0x0000000000048947 */ /* 0x000fea0003800000 */
[----:B------:R-:W-:Y:S01]  /*1800*/  BPT.TRAP 0x1 ;  /* 0x000000040000795c */ /* 0x000fe20000300000 */
.L_x_20:
[----:B-1----:R-:W-:Y:S05]  /*1810*/  @P1 BRA `(.L_x_21) ;  /* 0x0000000000081947 */ /* 0x002fea0003800000 */
[----:B------:R-:W1:Y:S02]  /*1820*/  SYNCS.PHASECHK.TRANS64.TRYWAIT P1, [UR4], R3 ;  /* 0x00000003ff0075a7 */ /* 0x000e640008020144 */
[----:B-1----:R-:W-:Y:S05]  /*1830*/  @!P1 BRA `(.L_x_22) ;  /* 0x0000006c00949947 */ /* 0x002fea0003800000 */
.L_x_21:
[----:B------:R-:W-:Y:S01]  /*1840*/  ULEA UR11, UR9, UR8, 0x8 ;  /* 0x00000008090b7291 */ /* 0x000fe2000f8e403f */
[----:B------:R-:W-:Y:S01]  /*1850*/  WARPGROUP.ARRIVE ;  /* 0x00000000000079c5 */ /* 0x000fe20000000000 */
[----:B------:R-:W-:Y:S01]  /*1860*/  ULEA UR12, UR9, UR45, 0xa ;  /* 0x0000002d090c7291 */ /* 0x000fe2000f8e503f */
[----:B------:R-:W-:Y:S01]  /*1870*/  UMOV UR7, 0x80000020 ;  /* 0x8000002000077882 */ /* 0x000fe20000000000 */
[----:B------:R-:W-:Y:S02]  /*1880*/  UMOV UR5, 0x80000020 ;  /* 0x8000002000057882 */ /* 0x000fe40000000000 */
[----:B------:R-:W-:Y:S01]  /*1890*/  UIADD3 UR13, UR12, 0x200, URZ ;  /* 0x000002000c0d7890 */ /* 0x000fe2000fffe03f */
[----:B------:R-:W-:Y:S02]  /*18a0*/  UMOV UR6, UR11 ;  /* 0x0000000b00067c82 */ /* 0x000fe40008000000 */
[----:B------:R-:W-:Y:S02]  /*18b0*/  UMOV UR4, UR12 ;  /* 0x0000000c00047c82 */ /* 0x000fe40008000000 */
[----:B------:R-:W-:Y:S01]  /*18c0*/  HGMMA.64x64x16.F32 R56, gdesc[UR4], R56, gsb0 ;  /* 0x00e00000043879f0 */ /* 0x000fe20008000838 */
[----:B------:R-:W-:Y:S01]  /*18d0*/  UMOV UR5, 0x80000020 ;  /* 0x8000002000057882 */ /* 0x000fe20000000000 */
[----:B------:R-:W-:Y:S01]  /*18e0*/  UMOV UR4, UR13 ;  /* 0x0000000d00047c82 */ /* 0x000fe20008000000 */
[----:B------:R-:W-:-:S02]  /*18f0*/  WARPGROUP.DEPBAR.LE gsb0, 0x0 ;  /* 0x00008000000079c5 */ /* 0x000fc40000010000 */
[----:B------:R-:W-:-:S06]  /*1900*/  WARPGROUP.ARRIVE ;  /* 0x00000000000079c5 */ /* 0x000fcc0000000000 */
[----:B------:R-:W-:Y:S01]  /*1910*/  HGMMA.64x64x16.F32 R24, gdesc[UR4], R24, gsb0 ;  /* 0x00e00000041879f0 */ /* 0x000fe20008000818 */
        /* <DEDUP_REMOVED lines=15> */
[----:B------:R-:W-:Y:S01]  /*1a10*/  BPT.TRAP 0x1 ;  /* 0x000000040000795c */ /* 0x000fe20000300000 */
.L_x_23:
[----:B------:R-:W-:Y:S01]  /*1a20*/  ULEA UR4, UR10, UR14, 0x3 ;  /* 0x0000000e0a047291 */ /* 0x000fe2000f8e183f */
[----:B------:R-:W-:-:S03]  /*1a30*/  ISETP.GT.U32.AND P1, PT, R18, 0x1, PT ;  /* 0x000000011200780c */ /* 0x000fc60003f24070 */
[----:B------:R-:W-:-:S04]  /*1a40*/  UIADD3 UR4, UR4, 0x20, URZ ;  /* 0x0000002004047890 */ /* 0x000fc8000fffe03f */
[----:B------:R-:W-:-:S09]  /*1a50*/  UPRMT UR4, URZ, 0x654, UR4 ;  /* 0x000006543f047896 */ /* 0x000fd20008000004 */
[----:B------:R-:W-:Y:S01]  /*1a60*/  SYNCS.ARRIVE.TRANS64.RED.A1T0 RZ, [UR4], RZ ;  /* 0x000000ffffff79a7 */ /* 0x000fe20008100404 */
[----:B------:R-:W-:Y:S05]  /*1a70*/  @P1 BRA `(.L_x_24) ;  /* 0x0000000000041947 */ /* 0x000fea0003800000 */
[----:B------:R-:W-:Y:S01]  /*1a80*/  BPT.TRAP 0x1 ;  /* 0x000000040000795c */ /* 0x000fe20000300000 */
.L_x_24:
[----:B------:R-:W-:Y:S01]  /*1a90*/  UIADD3 UR9, UR9, 0x1, URZ ;  /* 0x0000000109097890 */ /* 0x000fe2000fffe03f */
[C---:B------:R-:W-:Y:S01]  /*1aa0*/  ISETP.GT.AND P1, PT, R0.reuse, 0x1, PT ;  /* 0x000000010000780c */ /* 0x040fe20003f24270 */
[----:B------:R-:W-:Y:S01]  /*1ab0*/  UIADD3 UR10, UR10, 0x1, URZ ;  /* 0x000000010a0a7890 */ /* 0x000fe2000fffe03f */
[----:B------:R-:W-:Y:S01]  /*1ac0*/  VIADD R0, R0, 0xffffffff ;  /* 0xffffffff00007836 */ /* 0x000fe20000000000 */
[----:B------:R-:W-:Y:S02]  /*1ad0*/  UISETP.NE.AND UP0, UPT, UR9, 0x4, UPT ;  /* 0x000000040900788c */ /* 0x000fe4000bf05270 */
[----:B------:R-:W-:Y:S02]  /*1ae0*/  UISETP.NE.AND UP1, UPT, UR10, 0x4, UPT ;  /* 0x000000040a00788c */ /* 0x000fe4000bf25270 */
[----:B------:R-:W-:Y:S02]  /*1af0*/  USEL UR4, URZ, 0x1, UP0 ;  /* 0x000000013f047887 */ /* 0x000fe40008000000 */
[----:B------:R-:W-:-:S02]  /*1b00*/  USEL UR9, UR9, URZ, UP0 ;  /* 0x0000003f09097287 */ /* 0x000fc40008000000 */
[----:B------:R-:W-:Y:S02]  /*1b10*/  USEL UR10, UR10, URZ, UP1 ;  /* 0x0000003f0a0a7287 */ /* 0x000fe40008800000 */
[----:B------:R-:W-:Y:S01]  /*1b20*/  LOP3.LUT R5, R5, UR4, RZ, 0x3c, !PT ;  /* 0x0000000405057c12 */ /* 0x000fe2000f8e3cff */
[----:B------:R-:W-:Y:S09]  /*1b30*/  @P1 BRA `(.L_x_25) ;  /* 0xfffffffc000c1947 */ /* 0x000ff2000383ffff */
.L_x_18:
[----:B01----:R-:W0:Y:S02]  /*1b40*/  LDC R0, c[0x0][0x28c] ;  /* 0x0000a300ff007b82 */ /* 0x003e240000000800 */
[----:B0-----:R-:W-:-:S13]  /*1b50*/  ISETP.GE.AND P1, PT, R0, 0x1, PT ;  /* 0x000000010000780c */ /* 0x001fda0003f26270 */
[----:B------:R-:W-:Y:S05]  /*1b60*/  @!P1 BRA `(.L_x_26) ;  /* 0x0000000000389947 */ /* 0x000fea0003800000 */
[----:B------:R-:W-:Y:S05]  /*1b70*/  @!P0 BRA `(.L_x_27) ;  /* 0x0000000000048947 */ /* 0x000fea0003800000 */
[----:B------:R-:W-:Y:S01]  /*1b80*/  BPT.TRAP 0x1 ;  /* 0x000000040000795c */ /* 0x000fe20000300000 */
.L_x_27:
[----:B------:R-:W0:Y:S01]  /*1b90*/  S2UR UR6, SR_CgaCtaId ;  /* 0x00000000000679c3 */ /* 0x000e220000008800 */
[----:B------:R-:W-:Y:S01]  /*1ba0*/  UIADD3 UR4, UR44, UR41, URZ ;  /* 0x000000292c047290 */ /* 0x000fe2000fffe03f */
[----:B------:R-:W-:Y:S01]  /*1bb0*/  ISETP.GT.U32.AND P0, PT, R18, 0x1, PT ;  /* 0x000000011200780c */ /* 0x000fe20003f04070 */
[----:B------:R-:W-:Y:S02]  /*1bc0*/  UMOV UR5, 0x400 ;  /* 0x0000040000057882 */ /* 0x000fe40000000000 */
[----:B------:R-:W-:-:S04]  /*1bd0*/  USHF.L.U32 UR4, UR4, 0x3, URZ ;  /* 0x0000000304047899 */ /* 0x000fc8000800063f */
[----:B------:R-:W-:Y:S02]  /*1be0*/  ULOP3.LUT UR4, UR4, 0x18, URZ, 0xc0, !UPT ;  /* 0x0000001804047892 */ /* 0x000fe4000f8ec03f */
[----:B0-----:R-:W-:-:S04]  /*1bf0*/  ULEA UR5, UR6, UR5, 0x18 ;  /* 0x0000000506057291 */ /* 0x001fc8000f8ec03f */
[----:B------:R-:W-:-:S04]  /*1c00*/  UIADD3 UR4, UR5, 0x20, UR4 ;  /* 0x0000002005047890 */ /* 0x000fc8000fffe004 */
[----:B------:R-:W-:-:S09]  /*1c10*/  UPRMT UR4, URZ, 0x654, UR4 ;  /* 0x000006543f047896 */ /* 0x000fd20008000004 */
[----:B------:R-:W-:Y:S01]  /*1c20*/  SYNCS.ARRIVE.TRANS64.RED.A1T0 RZ, [UR4], RZ ;  /* 0x000000ffffff79a7 */ /* 0x000fe20008100404 */
[----:B------:R-:W-:Y:S05]  /*1c30*/  @P0 BRA `(.L_x_26) ;  /* 0x0000000000040947 */ /* 0x000fea0003800000 */
[----:B------:R-:W-:Y:S01]  /*1c40*/  BPT.TRAP 0x1 ;  /* 0x000000040000795c */ /* 0x000fe20000300000 */
.L_x_26:
[----:B------:R-:W-:Y:S01]  /*1c50*/  UIADD3 UR41, UR43, UR41, URZ ;  /* 0x000000292b297290 */ /* 0x000fe2000fffe03f */
[----:B------:R-:W-:Y:S01]  /*1c60*/  IMAD.SHL.U32 R3, R100, 0x40, RZ ;  /* 0x0000004064037824 */ /* 0x000fe200078e00ff */
[----:B------:R-:W-:Y:S01]  /*1c70*/  ULDC UR10, c[0x0][0x288] ;  /* 0x0000a200000a7ab9 */ /* 0x000fe20000000800 */
[----:B------:R-:W-:Y:S01]  /*1c80*/  SHF.R.S32.HI R11, RZ, 0x1f, R19 ;  /* 0x0000001fff0b7819 */ /* 0x000fe20000011413 */
[----:B------:R-:W-:Y:S01]  /*1c90*/  USHF.R.U32.HI UR4, URZ, 0x2, UR41 ;  /* 0x000000023f047899 */ /* 0x000fe20008011629 */
[----:B------:R-:W-:Y:S01]  /*1ca0*/  IMAD.SHL.U32 R6, R107, 0x100, RZ ;  /* 0x000001006b067824 */ /* 0x000fe200078e00ff */
[C---:B------:R-:W-:Y:S01]  /*1cb0*/  LOP3.LUT R8, R3.reuse, 0x6, R96, 0xf8, !PT ;  /* 0x0000000603087812 */ /* 0x040fe200078ef860 */
[----:B------:R-:W-:Y:S01]  /*1cc0*/  ULDC.64 UR6, c[0x0][0x5d0] ;  /* 0x0001740000067ab9 */ /* 0x000fe20000000a00 */
[----:B------:R-:W-:Y:S01]  /*1cd0*/  ULOP3.LUT UR4, UR4, 0x1, URZ, 0xc0, !UPT ;  /* 0x0000000104047892 */ /* 0x000fe2000f8ec03f */
[----:B------:R-:W-:Y:S01]  /*1ce0*/  ISETP.GE.AND P0, PT, R3, UR10, PT ;  /* 0x0000000a03007c0c */ /* 0x000fe2000bf06270 */
[----:B------:R-:W-:Y:S01]  /*1cf0*/  ULDC UR11, c[0x0][0x284] ;  /* 0x0000a100000b7ab9 */ /* 0x000fe20000000800 */
[----:B------:R-:W-:Y:S01]  /*1d00*/  SHF.R.S32.HI R9, RZ, 0x1f, R8 ;  /* 0x0000001fff097819 */ /* 0x000fe20000011408 */
[----:B------:R-:W-:Y:S01]  /*1d10*/  IMAD R0, R11, UR6, RZ ;  /* 0x000000060b007c24 */ /* 0x000fe2000f8e02ff */
[----:B------:R-:W-:Y:S01]  /*1d20*/  UISETP.GT.U32.AND UP1, UPT, UR41, 0x3, UPT ;  /* 0x000000032900788c */ /* 0x000fe2000bf24070 */
[----:B------:R-:W-:Y:S01]  /*1d30*/  ISETP.GE.OR P0, PT, R6, UR11, P0 ;  /* 0x0000000b06007c0c */ /* 0x000fe20008706670 */
[----:B------:R-:W-:Y:S01]  /*1d40*/  UISETP.NE.U32.AND UP0, UPT, UR4, 0x1, UPT ;  /* 0x000000010400788c */ /* 0x000fe2000bf05070 */
[C---:B------:R-:W-:Y:S01]  /*1d50*/  IMAD R7, R19.reuse, UR7, R0 ;  /* 0x0000000713077c24 */ /* 0x040fe2000f8e0200 */
[----:B------:R-:W-:Y:S01]  /*1d60*/  UISETP.LT.U32.AND UP1, UPT, UR43, 0x4, UP1 ;  /* 0x000000042b00788c */ /* 0x000fe20008f21070 */
[----:B------:R-:W-:Y:S01]  /*1d70*/  IMAD.WIDE.U32 R4, R19, UR6, R8 ;  /* 0x0000000613047c25 */ /* 0x000fe2000f8e0008 */
[----:B------:R-:W-:Y:S01]  /*1d80*/  UISETP.GT.U32.AND UP0, UPT, UR43, 0x3, !UP0 ;  /* 0x000000032b00788c */ /* 0x000fe2000c704070 */
[----:B------:R-:W-:-:S02]  /*1d90*/  ULDC.64 UR8, c[0x0][0x5c8] ;  /* 0x0001720000087ab9 */ /* 0x000fc40000000a00 */
[----:B------:R-:W-:Y:S01]  /*1da0*/  IMAD.WIDE R106, R107, 0x100, R22 ;  /* 0x000001006b6a7825 */ /* 0x000fe200078e0216 */
[----:B------:R-:W-:Y:S02]  /*1db0*/  USEL UR5, URZ, 0x1, !UP1 ;  /* 0x000000013f057887 */ /* 0x000fe4000c800000 */
[----:B------:R-:W-:Y:S01]  /*1dc0*/  USEL UR4, URZ, 0x1, !UP0 ;  /* 0x000000013f047887 */ /* 0x000fe2000c000000 */
[----:B------:R-:W-:Y:S01]  /*1dd0*/  IMAD.IADD R5, R5, 0x1, R7 ;  /* 0x0000000105057824 */ /* 0x000fe200078e0207 */
[----:B------:R-:W-:Y:S01]  /*1de0*/  ULOP3.LUT UR41, UR41, 0x3, URZ, 0xc0, !UPT ;  /* 0x0000000329297892 */ /* 0x000fe2000f8ec03f */
[----:B------:R-:W-:Y:S01]  /*1df0*/  IMAD R7, R107, UR8, RZ ;  /* 0x000000086b077c24 */ /* 0x000fe2000f8e02ff */
[----:B------:R-:W-:Y:S01]  /*1e00*/  ULOP3.LUT UR40, UR4, UR40, UR5, 0x96, !UPT ;  /* 0x0000002804287292 */ /* 0x000fe2000f8e9605 */
[----:B------:R-:W-:-:S04]  /*1e10*/  IMAD.WIDE.U32 R110, R106, UR8, R4 ;  /* 0x000000086a6e7c25 */ /* 0x000fc8000f8e0004 */
[----:B------:R-:W-:Y:S02]  /*1e20*/  IMAD R7, R106, UR9, R7 ;  /* 0x000000096a077c24 */ /* 0x000fe4000f8e0207 */
[----:B------:R-:W-:Y:S01]  /*1e30*/  IMAD.MOV.U32 R0, RZ, RZ, -0x1 ;  /* 0xffffffffff007424 */ /* 0x000fe200078e00ff */
[----:B------:R-:W-:Y:S06]  /*1e40*/  @P0 BRA `(.L_x_28) ;  /* 0x0000004c00000947 */ /* 0x000fec0003800000 */
[----:B-----5:R-:W-:Y:S01]  /*1e50*/  FSETP.NEU.AND P1, PT, R89, RZ, PT ;  /* 0x000000ff5900720b */ /* 0x020fe20003f2d000 */
[----:B------:R-:W-:Y:S01]  /*1e60*/  IMAD.IADD R4, R90, 0x1, -R3 ;  /* 0x000000015a047824 */ /* 0x000fe200078e0a03 */
[----:B------:R-:W-:Y:S01]  /*1e70*/  BSSY B0, `(.L_x_28) ;  /* 0x00004bd000007945 */ /* 0x000fe20003800000 */
[----:B------:R-:W-:Y:S02]  /*1e80*/  IMAD.IADD R3, R99, 0x1, -R6 ;  /* 0x0000000163037824 */ /* 0x000fe400078e0a06 */
[----:B------:R-:W-:Y:S01]  /*1e90*/  IMAD.IADD R103, R111, 0x1, R7 ;  /* 0x000000016f677824 */ /* 0x000fe200078e0207 */
[----:B------:R-:W-:-:S04]  /*1ea0*/  ISETP.GT.AND P6, PT, R4, RZ, PT ;  /* 0x000000ff0400720c */ /* 0x000fc80003fc4270 */
[----:B------:R-:W-:-:S03]  /*1eb0*/  ISETP.GT.AND P0, PT, R3, RZ, P6 ;  /* 0x000000ff0300720c */ /* 0x000fc60003704270 */
[----:B------:R-:W-:Y:S10]  /*1ec0*/  @!P1 BRA `(.L_x_29) ;  /* 0x0000003400709947 */ /* 0x000ff40003800000 */
[----:B------:R-:W0:Y:S01]  /*1ed0*/  LDC.64 R14, c[0x0][0x5b8] ;  /* 0x00016e00ff0e7b82 */ /* 0x000e220000000a00 */
[----:B------:R-:W-:-:S07]  /*1ee0*/  ULDC.64 UR4, c[0x0][0x5c0] ;  /* 0x0001700000047ab9 */ /* 0x000fce0000000a00 */
[----:B------:R-:W1:Y:S08]  /*1ef0*/  LDC.64 R104, c[0x0][0x5b0] ;  /* 0x00016c00ff687b82 */ /* 0x000e700000000a00 */
[----:B------:R-:W2:Y:S01]  /*1f00*/  LDC.64 R12, c[0x0][0x5a8] ;  /* 0x00016a00ff0c7b82 */ /* 0x000ea20000000a00 */
[-C--:B0-----:R-:W-:Y:S02]  /*1f10*/  IMAD R6, R11, R14.reuse, RZ ;  /* 0x0000000e0b067224 */ /* 0x081fe400078e02ff */
[----:B------:R-:W-:-:S04]  /*1f20*/  IMAD.WIDE.U32 R20, R19, R14, R8 ;  /* 0x0000000e13147225 */ /* 0x000fc800078e0008 */
[----:B------:R-:W-:Y:S02]  /*1f30*/  IMAD R113, R19, R15, R6 ;  /* 0x0000000f13717224 */ /* 0x000fe400078e0206 */
[-C--:B-1----:R-:W-:Y:S02]  /*1f40*/  IMAD R5, R107, R104.reuse, RZ ;  /* 0x000000686b057224 */ /* 0x082fe400078e02ff */
[----:B------:R-:W-:Y:S02]  /*1f50*/  IMAD.IADD R101, R21, 0x1, R113 ;  /* 0x0000000115657824 */ /* 0x000fe400078e0271 */
[----:B------:R-:W-:Y:S02]  /*1f60*/  IMAD.MOV.U32 R100, RZ, RZ, R20 ;  /* 0x000000ffff647224 */ /* 0x000fe400078e0014 */
[C---:B------:R-:W-:Y:S02]  /*1f70*/  IMAD R117, R106.reuse, R105, R5 ;  /* 0x000000696a757224 */ /* 0x040fe400078e0205 */
[----:B------:R-:W-:-:S04]  /*1f80*/  IMAD.WIDE.U32 R6, R106, R104, R100 ;  /* 0x000000686a067225 */ /* 0x000fc800078e0064 */
[----:B------:R-:W-:Y:S01]  /*1f90*/  IMAD.IADD R5, R7, 0x1, R117 ;  /* 0x0000000107057824 */ /* 0x000fe200078e0275 */
[----:B--2---:R-:W-:-:S04]  /*1fa0*/  LEA R10, P1, R6, R12, 0x1 ;  /* 0x0000000c060a7211 */ /* 0x004fc800078208ff */
[----:B------:R-:W-:-:S05]  /*1fb0*/  LEA.HI.X R11, R6, R13, R5, 0x1, P1 ;  /* 0x0000000d060b7211 */ /* 0x000fca00008f0c05 */
[----:B------:R-:W2:Y:S01]  /*1fc0*/  @P0 LDG.E.LTC128B.U16 R5, desc[UR38][R10.64] ;  /* 0x000000260a050981 */ /* 0x000ea2000c1e1520 */
[----:B------:R-:W-:Y:S01]  /*1fd0*/  ISETP.GT.AND P4, PT, R4, 0x1, PT ;  /* 0x000000010400780c */ /* 0x000fe20003f84270 */
[----:B------:R-:W-:Y:S01]  /*1fe0*/  IMAD.WIDE.U32 R6, R106, R104, R8 ;  /* 0x000000686a067225 */ /* 0x000fe200078e0008 */
[----:B------:R-:W-:Y:S01]  /*1ff0*/  BSSY B1, `(.L_x_30) ;  /* 0x0000013000017945 */ /* 0x000fe20003800000 */
[----:B------:R-:W-:Y:S02]  /*2000*/  SHF.L.U64.HI R111, R104, 0x3, R105 ;  /* 0x00000003686f7819 */ /* 0x000fe40000010269 */
[----:B------:R-:W-:Y:S01]  /*2010*/  IMAD.IADD R7, R117, 0x1, R7 ;  /* 0x0000000175077824 */ /* 0x000fe200078e0207 */
[----:B------:R-:W-:Y:S01]  /*2020*/  P2R R116, PR, RZ, 0x10 ;  /* 0x00000010ff747803 */ /* 0x000fe20000000000 */
[----:B------:R-:W-:-:S04]  /*2030*/  IMAD.WIDE.U32 R108, R19, R14, R6 ;  /* 0x0000000e136c7225 */ /* 0x000fc800078e0006 */
[----:B------:R-:W-:Y:S01]  /*2040*/  IMAD.IADD R7, R113, 0x1, R109 ;  /* 0x0000000171077824 */ /* 0x000fe200078e026d */
[----:B------:R-:W-:-:S04]  /*2050*/  LEA R6, P2, R108, R12, 0x1 ;  /* 0x0000000c6c067211 */ /* 0x000fc800078408ff */
[----:B------:R-:W-:Y:S01]  /*2060*/  LEA.HI.X R7, R108, R13, R7, 0x1, P2 ;  /* 0x0000000d6c077211 */ /* 0x000fe200010f0c07 */
[----:B--2---:R-:W-:-:S05]  /*2070*/  HADD2.F32 R102, -RZ, R5.H0_H0 ;  /* 0x20000005ff667230 */ /* 0x004fca0000004100 */
[----:B------:R-:W-:Y:S01]  /*2080*/  FMUL R15, R102, R89 ;  /* 0x00000059660f7220 */ /* 0x000fe20000400000 */
[----:B------:R-:W-:-:S03]  /*2090*/  LEA R102, P1, R110, UR4, 0x1 ;  /* 0x000000046e667c11 */ /* 0x000fc6000f8208ff */
[----:B------:R-:W-:Y:S01]  /*20a0*/  FFMA R15, R56, R88, R15 ;  /* 0x00000058380f7223 */ /* 0x000fe2000000000f */
[----:B------:R-:W-:Y:S01]  /*20b0*/  LEA.HI.X R103, R110, UR5, R103, 0x1, P1 ;  /* 0x000000056e677c11 */ /* 0x000fe200088f0c67 */
[----:B------:R-:W-:Y:S01]  /*20c0*/  IMAD.SHL.U32 R110, R104, 0x8, RZ ;  /* 0x00000008686e7824 */ /* 0x000fe200078e00ff */
[----:B------:R-:W-:Y:S02]  /*20d0*/  ISETP.GT.AND P1, PT, R3, RZ, P4 ;  /* 0x000000ff0300720c */ /* 0x000fe40002724270 */
[----:B------:R-:W-:-:S05]  /*20e0*/  F2FP.F16.F32.PACK_AB R15, RZ, R15 ;  /* 0x0000000fff0f723e */ /* 0x000fca00000000ff */
[----:B------:R0:W-:Y:S06]  /*20f0*/  @P0 STG.E.U16 desc[UR38][R102.64], R15 ;  /* 0x0000000f66000986 */ /* 0x0001ec000c101526 */
[----:B------:R-:W-:Y:S05]  /*2100*/  @!P1 BRA `(.L_x_31) ;  /* 0x0000000000049947 */ /* 0x000fea0003800000 */
[----:B------:R1:W5:Y:S02]  /*2110*/  LDG.E.LTC128B.U16 R5, desc[UR38][R6.64+0x2] ;  /* 0x0000022606057981 */ /* 0x000364000c1e1520 */
.L_x_31:
[----:B------:R-:W-:Y:S05]  /*2120*/  BSYNC B1 ;  /* 0x0000000000017941 */ /* 0x000fea0003800000 */
.L_x_30:
[----:B-----5:R-:W-:Y:S01]  /*2130*/  HADD2.F32 R10, -RZ, R5.H0_H0 ;  /* 0x20000005ff0a7230 */ /* 0x020fe20000004100 */
[----:B------:R-:W-:Y:S01]  /*2140*/  ISETP.GT.AND P0, PT, R3, 0x8, P6 ;  /* 0x000000080300780c */ /* 0x000fe20003704270 */
[----:B------:R-:W-:Y:S01]  /*2150*/  IMAD.WIDE.U32 R114, R106, R104, R110 ;  /* 0x000000686a727225 */ /* 0x000fe200078e006e */
[----:B0-----:R-:W-:-:S03]  /*2160*/  PRMT R15, R5, 0x7610, R15 ;  /* 0x00007610050f7816 */ /* 0x001fc6000000000f */
[----:B------:R-:W-:Y:S01]  /*2170*/  FMUL R10, R10, R89 ;  /* 0x000000590a0a7220 */ /* 0x000fe20000400000 */
[----:B------:R-:W-:Y:S01]  /*2180*/  IMAD.IADD R117, R117, 0x1, R115 ;  /* 0x0000000175757824 */ /* 0x000fe200078e0273 */
[----:B------:R-:W-:Y:S02]  /*2190*/  IADD3 R11, P2, R20, R114, RZ ;  /* 0x00000072140b7210 */ /* 0x000fe40007f5e0ff */
[----:B------:R-:W-:-:S03]  /*21a0*/  FFMA R57, R57, R88, R10 ;  /* 0x0000005839397223 */ /* 0x000fc6000000000a */
[----:B------:R-:W-:Y:S01]  /*21b0*/  IMAD.X R56, R117, 0x1, R101, P2 ;  /* 0x0000000175387824 */ /* 0x000fe200010e0665 */
[C---:B------:R-:W-:Y:S02]  /*21c0*/  LEA R10, P2, R11.reuse, R12, 0x1 ;  /* 0x0000000c0b0a7211 */ /* 0x040fe400078408ff */
[----:B------:R-:W-:Y:S02]  /*21d0*/  F2FP.F16.F32.PACK_AB R57, RZ, R57 ;  /* 0x00000039ff39723e */ /* 0x000fe400000000ff */
[----:B------:R-:W-:Y:S01]  /*21e0*/  LEA.HI.X R11, R11, R13, R56, 0x1, P2 ;  /* 0x0000000d0b0b7211 */ /* 0x000fe200010f0c38 */
[----:B------:R-:W-:Y:S01]  /*21f0*/  @P1 IMAD.MOV.U32 R56, RZ, RZ, R102 ;  /* 0x000000ffff381224 */ /* 0x000fe200078e0066 */
[----:B------:R-:W-:Y:S01]  /*2200*/  PRMT R109, R57, 0x7610, R109 ;  /* 0x00007610396d7816 */ /* 0x000fe2000000006d */
[----:B------:R-:W-:-:S05]  /*2210*/  @P1 IMAD.MOV.U32 R57, RZ, RZ, R103 ;  /* 0x000000ffff391224 */ /* 0x000fca00078e0067 */
[----:B------:R0:W-:Y:S04]  /*2220*/  @P1 STG.E.U16 desc[UR38][R56.64+0x2], R109 ;  /* 0x0000026d38001986 */ /* 0x0001e8000c101526 */
[----:B------:R-:W2:Y:S01]  /*2230*/  @P0 LDG.E.LTC128B.U16 R15, desc[UR38][R10.64] ;  /* 0x000000260a0f0981 */ /* 0x000ea2000c1e1520 */
[----:B------:R-:W-:Y:S01]  /*2240*/  IADD3 R114, P1, R8, R114, RZ ;  /* 0x0000007208727210 */ /* 0x000fe20007f3e0ff */
[----:B------:R-:W-:Y:S01]  /*2250*/  BSSY B1, `(.L_x_32) ;  /* 0x0000012000017945 */ /* 0x000fe20003800000 */
[----:B------:R-:W-:-:S03]  /*2260*/  SHF.L.U64.HI R119, R94, 0x1, R93 ;  /* 0x000000015e777819 */ /* 0x000fc6000001025d */
[----:B------:R-:W-:Y:S01]  /*2270*/  IMAD.X R115, R9, 0x1, R117, P1 ;  /* 0x0000000109737824 */ /* 0x000fe200008e0675 */
[----:B------:R-:W-:Y:S01]  /*2280*/  ISETP.GT.AND P1, PT, R3, 0x8, P4 ;  /* 0x000000080300780c */ /* 0x000fe20002724270 */
[----:B------:R-:W-:Y:S02]  /*2290*/  IMAD.SHL.U32 R117, R94, 0x2, RZ ;  /* 0x000000025e757824 */ /* 0x000fe400078e00ff */
[----:B------:R-:W-:-:S04]  /*22a0*/  IMAD.WIDE.U32 R114, R19, R14, R114 ;  /* 0x0000000e13727225 */ /* 0x000fc800078e0072 */
[----:B0-----:R-:W-:Y:S01]  /*22b0*/  IMAD.IADD R57, R113, 0x1, R115 ;  /* 0x0000000171397824 */ /* 0x001fe200078e0273 */
[----:B------:R-:W-:-:S04]  /*22c0*/  LEA R56, P3, R114, R12, 0x1 ;  /* 0x0000000c72387211 */ /* 0x000fc800078608ff */
[----:B------:R-:W-:Y:S01]  /*22d0*/  LEA.HI.X R57, R114, R13, R57, 0x1, P3 ;  /* 0x0000000d72397211 */ /* 0x000fe200018f0c39 */
[----:B--2---:R-:W-:-:S05]  /*22e0*/  HADD2.F32 R108, -RZ, R15.H0_H0 ;  /* 0x2000000fff6c7230 */ /* 0x004fca0000004100 */
[----:B------:R-:W-:Y:S01]  /*22f0*/  FMUL R5, R108, R89 ;  /* 0x000000596c057220 */ /* 0x000fe20000400000 */
[----:B------:R-:W-:-:S03]  /*2300*/  IADD3 R108, P2, R117, R102, RZ ;  /* 0x00000066756c7210 */ /* 0x000fc60007f5e0ff */
[----:B------:R-:W-:Y:S02]  /*2310*/  FFMA R5, R58, R88, R5 ;  /* 0x000000583a057223 */ /* 0x000fe40000000005 */
[----:B------:R-:W-:-:S03]  /*2320*/  IMAD.X R109, R119, 0x1, R103, P2 ;  /* 0x00000001776d7824 */ /* 0x000fc600010e0667 */
[----:B------:R-:W-:-:S05]  /*2330*/  F2FP.F16.F32.PACK_AB R5, RZ, R5 ;  /* 0x00000005ff05723e */ /* 0x000fca00000000ff */
[----:B------:R0:W-:Y:S01]  /*2340*/  @P0 STG.E.U16 desc[UR38][R108.64], R5 ;  /* 0x000000056c000986 */ /* 0x0001e2000c101526 */
[----:B------:R-:W-:Y:S05]  /*2350*/  @!P1 BRA `(.L_x_33) ;  /* 0x0000000000049947 */ /* 0x000fea0003800000 */
[----:B------:R2:W5:Y:S02]  /*2360*/  LDG.E.LTC128B.U16 R15, desc[UR38][R56.64+0x2] ;  /* 0x00000226380f7981 */ /* 0x000564000c1e1520 */
.L_x_33:
[----:B------:R-:W-:Y:S05]  /*2370*/  BSYNC B1 ;  /* 0x0000000000017941 */ /* 0x000fea0003800000 */
.L_x_32:
[----:B-----5:R-:W-:Y:S01]  /*2380*/  HADD2.F32 R10, -RZ, R15.H0_H0 ;  /* 0x2000000fff0a7230 */ /* 0x020fe20000004100 */
[----:B------:R-:W-:Y:S01]  /*2390*/  ISETP.GT.AND P4, PT, R4, 0x8, PT ;  /* 0x000000080400780c */ /* 0x000fe20003f84270 */
[----:B------:R-:W-:Y:S01]  /*23a0*/  IMAD.MOV.U32 R58, RZ, RZ, R108 ;  /* 0x000000ffff3a7224 */ /* 0x000fe200078e006c */
[----:B------:R-:W-:Y:S01]  /*23b0*/  BSSY B1, `(.L_x_34) ;  /* 0x000000b000017945 */ /* 0x000fe20003800000 */
[----:B------:R-:W-:Y:S01]  /*23c0*/  PRMT R114, R15, 0x7610, R114 ;  /* 0x000076100f727816 */ /* 0x000fe20000000072 */
[----:B------:R-:W-:Y:S01]  /*23d0*/  FMUL R10, R10, R89 ;  /* 0x000000590a0a7220 */ /* 0x000fe20000400000 */
[----:B------:R-:W-:Y:S02]  /*23e0*/  ISETP.GT.AND P0, PT, R3, RZ, P4 ;  /* 0x000000ff0300720c */ /* 0x000fe40002704270 */
[----:B------:R-:W-:Y:S01]  /*23f0*/  P2R R115, PR, RZ, 0x10 ;  /* 0x00000010ff737803 */ /* 0x000fe20000000000 */
[----:B------:R-:W-:Y:S01]  /*2400*/  FFMA R10, R59, R88, R10 ;  /* 0x000000583b0a7223 */ /* 0x000fe2000000000a */
[----:B------:R-:W-:-:S04]  /*2410*/  IMAD.MOV.U32 R59, RZ, RZ, R109 ;  /* 0x000000ffff3b7224 */ /* 0x000fc800078e006d */
[----:B------:R-:W-:-:S05]  /*2420*/  F2FP.F16.F32.PACK_AB R10, RZ, R10 ;  /* 0x0000000aff0a723e */ /* 0x000fca00000000ff */
[----:B------:R3:W-:Y:S01]  /*2430*/  @P1 STG.E.U16 desc[UR38][R58.64+0x2], R10 ;  /* 0x0000020a3a001986 */ /* 0x0007e2000c101526 */
[----:B------:R-:W-:Y:S05]  /*2440*/  @!P0 BRA `(.L_x_35) ;  /* 0x0000000000048947 */ /* 0x000fea0003800000 */
[----:B------:R4:W5:Y:S02]  /*2450*/  LDG.E.LTC128B.U16 R114, desc[UR38][R6.64+0x10] ;  /* 0x0000102606727981 */ /* 0x000964000c1e1520 */
.L_x_35:
[----:B------:R-:W-:Y:S05]  /*2460*/  BSYNC B1 ;  /* 0x0000000000017941 */ /* 0x000fea0003800000 */
.L_x_34:
[----:B---3-5:R-:W-:Y:S01]  /*2470*/  HADD2.F32 R10, -RZ, R114.H0_H0 ;  /* 0x20000072ff0a7230 */ /* 0x028fe20000004100 */
[C---:B0-----:R-:W-:Y:S01]  /*2480*/  SHF.L.U64.HI R5, R95.reuse, 0x1, R92 ;  /* 0x000000015f057819 */ /* 0x041fe2000001025c */
[----:B------:R-:W-:Y:S01]  /*2490*/  IMAD.SHL.U32 R15, R95, 0x2, RZ ;  /* 0x000000025f0f7824 */ /* 0x000fe200078e00ff */
[----:B------:R-:W-:Y:S01]  /*24a0*/  ISETP.GT.AND P3, PT, R4, 0x9, PT ;  /* 0x000000090400780c */ /* 0x000fe20003f64270 */
[----:B------:R-:W-:Y:S01]  /*24b0*/  BSSY B1, `(.L_x_36) ;  /* 0x000000b000017945 */ /* 0x000fe20003800000 */
[----:B------:R-:W-:Y:S02]  /*24c0*/  FMUL R11, R10, R89 ;  /* 0x000000590a0b7220 */ /* 0x000fe40000400000 */
[----:B------:R-:W-:Y:S02]  /*24d0*/  IADD3 R10, P1, P2, R15, R102, R117 ;  /* 0x000000660f0a7210 */ /* 0x000fe40007a3e075 */
[----:B------:R-:W-:Y:S01]  /*24e0*/  FFMA R60, R60, R88, R11 ;  /* 0x000000583c3c7223 */ /* 0x000fe2000000000b */
[----:B------:R-:W-:-:S02]  /*24f0*/  P2R R117, PR, RZ, 0x8 ;  /* 0x00000008ff757803 */ /* 0x000fc40000000000 */
[----:B------:R-:W-:Y:S02]  /*2500*/  IADD3.X R11, R5, R103, R119, P1, P2 ;  /* 0x00000067050b7210 */ /* 0x000fe40000fe4477 */
[----:B------:R-:W-:Y:S02]  /*2510*/  F2FP.F16.F32.PACK_AB R60, RZ, R60 ;  /* 0x0000003cff3c723e */ /* 0x000fe400000000ff */
[----:B------:R-:W-:-:S03]  /*2520*/  ISETP.GT.AND P1, PT, R3, RZ, P3 ;  /* 0x000000ff0300720c */ /* 0x000fc60001f24270 */
[----:B------:R0:W-:Y:S10]  /*2530*/  @P0 STG.E.U16 desc[UR38][R102.64+0x10], R60 ;  /* 0x0000103c66000986 */ /* 0x0001f4000c101526 */
[----:B------:R-:W-:Y:S05]  /*2540*/  @!P1 BRA `(.L_x_37) ;  /* 0x0000000000049947 */ /* 0x000fea0003800000 */
[----:B------:R3:W5:Y:S02]  /*2550*/  LDG.E.LTC128B.U16 R114, desc[UR38][R6.64+0x12] ;  /* 0x0000122606727981 */ /* 0x000764000c1e1520 */
.L_x_37:
[----:B------:R-:W-:Y:S05]  /*2560*/  BSYNC B1 ;  /* 0x0000000000017941 */ /* 0x000fea0003800000 */
.L_x_36:
[----:B0----5:R-:W-:Y:S01]  /*2570*/  HADD2.F32 R60, -RZ, R114.H0_H0 ;  /* 0x20000072ff3c7230 */ /* 0x021fe20000004100 */
[----:B------:R-:W-:Y:S01]  /*2580*/  ISETP.GT.AND P0, PT, R3, 0x8, P4 ;  /* 0x000000080300780c */ /* 0x000fe20002704270 */
[----:B------:R-:W-:Y:S03]  /*2590*/  BSSY B1, `(.L_x_38) ;  /* 0x000000a000017945 */ /* 0x000fe60003800000 */
[----:B------:R-:W-:-:S04]  /*25a0*/  FMUL R60, R60, R89 ;  /* 0x000000593c3c7220 */ /* 0x000fc80000400000 */
[----:B------:R-:W-:Y:S01]  /*25b0*/  FFMA R60, R61, R88, R60 ;  /* 0x000000583d3c7223 */ /* 0x000fe2000000003c */
[----:B------:R-:W-:-:S04]  /*25c0*/  @P1 IMAD.MOV.U32 R61, RZ, RZ, R103 ;  /* 0x000000ffff3d1224 */ /* 0x000fc800078e0067 */
[----:B------:R-:W-:-:S04]  /*25d0*/  F2FP.F16.F32.PACK_AB R60, RZ, R60 ;  /* 0x0000003cff3c723e */ /* 0x000fc800000000ff */
[----:B------:R-:W-:Y:S01]  /*25e0*/  PRMT R118, R60, 0x7610, R118 ;  /* 0x000076103c767816 */ /* 0x000fe20000000076 */
[----:B------:R-:W-:-:S05]  /*25f0*/  @P1 IMAD.MOV.U32 R60, RZ, RZ, R102 ;  /* 0x000000ffff3c1224 */ /* 0x000fca00078e0066 */
[----:B------:R0:W-:Y:S01]  /*2600*/  @P1 STG.E.U16 desc[UR38][R60.64+0x12], R118 ;  /* 0x000012763c001986 */ /* 0x0001e2000c101526 */
[----:B------:R-:W-:Y:S05]  /*2610*/  @!P0 BRA `(.L_x_39) ;  /* 0x0000000000048947 */ /* 0x000fea0003800000 */
[----:B------:R0:W5:Y:S02]  /*2620*/  LDG.E.LTC128B.U16 R114, desc[UR38][R56.64+0x10] ;  /* 0x0000102638727981 */ /* 0x000164000c1e1520 */
.L_x_39:
[----:B------:R-:W-:Y:S05]  /*2630*/  BSYNC B1 ;  /* 0x0000000000017941 */ /* 0x000fea0003800000 */
.L_x_38:
[----:B0----5:R-:W-:Y:S01]  /*2640*/  HADD2.F32 R60, -RZ, R114.H0_H0 ;  /* 0x20000072ff3c7230 */ /* 0x021fe20000004100 */
[----:B------:R-:W-:Y:S01]  /*2650*/  ISETP.GT.AND P1, PT, R3, 0x8, P3 ;  /* 0x000000080300780c */ /* 0x000fe20001f24270 */
[----:B------:R-:W-:Y:S03]  /*2660*/  BSSY B1, `(.L_x_40) ;  /* 0x0000007000017945 */ /* 0x000fe60003800000 */
[----:B------:R-:W-:-:S04]  /*2670*/  FMUL R61, R60, R89 ;  /* 0x000000593c3d7220 */ /* 0x000fc80000400000 */
[----:B------:R-:W-:-:S05]  /*2680*/  FFMA R61, R62, R88, R61 ;  /* 0x000000583e3d7223 */ /* 0x000fca000000003d */
[----:B------:R-:W-:-:S05]  /*2690*/  F2FP.F16.F32.PACK_AB R61, RZ, R61 ;  /* 0x0000003dff3d723e */ /* 0x000fca00000000ff */
[----:B------:R0:W-:Y:S01]  /*26a0*/  @P0 STG.E.U16 desc[UR38][R58.64+0x10], R61 ;  /* 0x0000103d3a000986 */ /* 0x0001e2000c101526 */
[----:B------:R-:W-:Y:S05]  /*26b0*/  @!P1 BRA `(.L_x_41) ;  /* 0x0000000000049947 */ /* 0x000fea0003800000 */
[----:B------:R0:W5:Y:S02]  /*26c0*/  LDG.E.LTC128B.U16 R114, desc[UR38][R56.64+0x12] ;  /* 0x0000122638727981 */ /* 0x000164000c1e1520 */
.L_x_41:
[----:B------:R-:W-:Y:S05]  /*26d0*/  BSYNC B1 ;  /* 0x0000000000017941 */ /* 0x000fea0003800000 */
.L_x_40:
[----:B-----5:R-:W-:Y:S01]  /*26e0*/  HADD2.F32 R60, -RZ, R114.H0_H0 ;  /* 0x20000072ff3c7230 */ /* 0x020fe20000004100 */
[----:B------:R-:W-:Y:S01]  /*26f0*/  IADD3 R121, P0, R106, 0x80, RZ ;  /* 0x000000806a797810 */ /* 0x000fe20007f1e0ff */
[----:B------:R-:W-:Y:S01]  /*2700*/  BSSY B1, `(.L_x_42) ;  /* 0x000000b000017945 */ /* 0x000fe20003800000 */
[----:B------:R-:W-:Y:S02]  /*2710*/  ISETP.GT.AND P2, PT, R4, 0x10, PT ;  /* 0x000000100400780c */ /* 0x000fe40003f44270 */
[----:B------:R-:W-:Y:S01]  /*2720*/  FMUL R60, R60, R89 ;  /* 0x000000593c3c7220 */ /* 0x000fe20000400000 */
[----:B------:R-:W-:Y:S01]  /*2730*/  IMAD.X R107, RZ, RZ, R107, P0 ;  /* 0x000000ffff6b7224 */ /* 0x000fe200000e066b */
[----:B------:R-:W-:Y:S02]  /*2740*/  ISETP.GT.AND P0, PT, R3, RZ, P2 ;  /* 0x000000ff0300720c */ /* 0x000fe40001704270 */
[----:B------:R-:W-:Y:S01]  /*2750*/  FFMA R60, R63, R88, R60 ;  /* 0x000000583f3c7223 */ /* 0x000fe2000000003c */
[----:B------:R-:W-:-:S04]  /*2760*/  P2R R118, PR, RZ, 0x4 ;  /* 0x00000004ff767803 */ /* 0x000fc80000000000 */
[----:B------:R-:W-:-:S05]  /*2770*/  F2FP.F16.F32.PACK_AB R60, RZ, R60 ;  /* 0x0000003cff3c723e */ /* 0x000fca00000000ff */
[----:B------:R0:W-:Y:S01]  /*2780*/  @P1 STG.E.U16 desc[UR38][R58.64+0x12], R60 ;  /* 0x0000123c3a001986 */ /* 0x0001e2000c101526 */
[----:B------:R-:W-:Y:S05]  /*2790*/  @!P0 BRA `(.L_x_43) ;  /* 0x0000000000048947 */ /* 0x000fea0003800000 */
[----:B------:R0:W5:Y:S02]  /*27a0*/  LDG.E.LTC128B.U16 R114, desc[UR38][R6.64+0x20] ;  /* 0x0000202606727981 */ /* 0x000164000c1e1520 */
.L_x_43:
[----:B------:R-:W-:Y:S05]  /*27b0*/  BSYNC B1 ;  /* 0x0000000000017941 */ /* 0x000fea0003800000 */
.L_x_42:
[----:B0----5:R-:W-:Y:S01]  /*27c0*/  HADD2.F32 R60, -RZ, R114.H0_H0 ;  /* 0x20000072ff3c7230 */ /* 0x021fe20000004100 */
[----:B------:R-:W-:Y:S01]  /*27d0*/  ISETP.GT.AND P1, PT, R4, 0x11, PT ;  /* 0x000000110400780c */ /* 0x000fe20003f24270 */
[-C--:B------:R-:W-:Y:S01]  /*27e0*/  IMAD.WIDE.U32 R62, R121, R104.reuse, R8 ;  /* 0x00000068793e7225 */ /* 0x080fe200078e0008 */
[----:B------:R-:W-:Y:S03]  /*27f0*/  BSSY B1, `(.L_x_44) ;  /* 0x0000021000017945 */ /* 0x000fe60003800000 */
[----:B------:R-:W-:Y:S01]  /*2800*/  FMUL R21, R60, R89 ;  /* 0x000000593c157220 */ /* 0x000fe20000400000 */
[----:B------:R-:W-:-:S03]  /*2810*/  IMAD R60, R107, R104, RZ ;  /* 0x000000686b3c7224 */ /* 0x000fc600078e02ff */
[----:B------:R-:W-:Y:S01]  /*2820*/  FFMA R21, R64, R88, R21 ;  /* 0x0000005840157223 */ /* 0x000fe20000000015 */
[C---:B------:R-:W-:Y:S02]  /*2830*/  IMAD R119, R121.reuse, R105, R60 ;  /* 0x0000006979777224 */ /* 0x040fe400078e023c */
[----:B------:R-:W-:Y:S02]  /*2840*/  IMAD.WIDE.U32 R60, R121, R104, R100 ;  /* 0x00000068793c7225 */ /* 0x000fe400078e0064 */
[----:B------:R-:W-:Y:S02]  /*2850*/  F2FP.F16.F32.PACK_AB R21, RZ, R21 ;  /* 0x00000015ff15723e */ /* 0x000fe400000000ff */
[----:B------:R-:W-:Y:S02]  /*2860*/  IMAD.IADD R63, R119, 0x1, R63 ;  /* 0x00000001773f7824 */ /* 0x000fe400078e023f */
[----:B------:R-:W-:Y:S01]  /*2870*/  PRMT R105, R21, 0x7610, R105 ;  /* 0x0000761015697816 */ /* 0x000fe20000000069 */
[----:B------:R-:W-:-:S02]  /*2880*/  IMAD.IADD R21, R61, 0x1, R119 ;  /* 0x000000013d157824 */ /* 0x000fc400078e0277 */
[----:B------:R-:W-:Y:S02]  /*2890*/  IMAD.WIDE.U32 R106, R19, R14, R62 ;  /* 0x0000000e136a7225 */ /* 0x000fe400078e003e */
[----:B------:R0:W-:Y:S01]  /*28a0*/  @P0 STG.E.U16 desc[UR38][R102.64+0x20], R105 ;  /* 0x0000206966000986 */ /* 0x0001e2000c101526 */
[----:B------:R-:W-:-:S04]  /*28b0*/  LEA R62, P0, R60, R12, 0x1 ;  /* 0x0000000c3c3e7211 */ /* 0x000fc800078008ff */
[----:B------:R-:W-:Y:S01]  /*28c0*/  LEA.HI.X R63, R60, R13, R21, 0x1, P0 ;  /* 0x0000000d3c3f7211 */ /* 0x000fe200000f0c15 */
[----:B------:R-:W-:Y:S01]  /*28d0*/  IMAD.IADD R21, R113, 0x1, R107 ;  /* 0x0000000171157824 */ /* 0x000fe200078e026b */
[----:B------:R-:W-:-:S04]  /*28e0*/  LEA R60, P0, R106, R12, 0x1 ;  /* 0x0000000c6a3c7211 */ /* 0x000fc800078008ff */
[----:B------:R-:W-:Y:S01]  /*28f0*/  LEA.HI.X R61, R106, R13, R21, 0x1, P0 ;  /* 0x0000000d6a3d7211 */ /* 0x000fe200000f0c15 */
[----:B0-----:R-:W-:-:S04]  /*2900*/  IMAD.WIDE.U32 R104, R121, R104, R110 ;  /* 0x0000006879687225 */ /* 0x001fc800078e006e */
[----:B------:R-:W-:Y:S01]  /*2910*/  IMAD.IADD R119, R119, 0x1, R105 ;  /* 0x0000000177777824 */ /* 0x000fe200078e0269 */
[----:B------:R-:W-:-:S05]  /*2920*/  IADD3 R64, P0, R20, R104, RZ ;  /* 0x0000006814407210 */ /* 0x000fca0007f1e0ff */
[----:B------:R-:W-:Y:S01]  /*2930*/  IMAD.X R100, R119, 0x1, R101, P0 ;  /* 0x0000000177647824 */ /* 0x000fe200000e0665 */
[----:B------:R-:W-:-:S05]  /*2940*/  IADD3 R20, P0, R8, R104, RZ ;  /* 0x0000006808147210 */ /* 0x000fca0007f1e0ff */
[----:B------:R-:W-:Y:S01]  /*2950*/  IMAD.X R21, R9, 0x1, R119, P0 ;  /* 0x0000000109157824 */ /* 0x000fe200000e0677 */
[----:B------:R-:W-:Y:S01]  /*2960*/  LEA R8, P0, R64, R12, 0x1 ;  /* 0x0000000c40087211 */ /* 0x000fe200078008ff */
[----:B------:R-:W-:-:S03]  /*2970*/  IMAD.WIDE.U32 R20, R19, R14, R20 ;  /* 0x0000000e13147225 */ /* 0x000fc600078e0014 */
[----:B------:R-:W-:Y:S02]  /*2980*/  LEA.HI.X R9, R64, R13, R100, 0x1, P0 ;  /* 0x0000000d40097211 */ /* 0x000fe400000f0c64 */
[----:B------:R-:W-:Y:S01]  /*2990*/  P2R R100, PR, RZ, 0x2 ;  /* 0x00000002ff647803 */ /* 0x000fe20000000000 */
[----:B------:R-:W-:Y:S01]  /*29a0*/  IMAD.IADD R113, R113, 0x1, R21 ;  /* 0x0000000171717824 */ /* 0x000fe200078e0215 */
[----:B------:R-:W-:-:S04]  /*29b0*/  LEA R12, P0, R20, R12, 0x1 ;  /* 0x0000000c140c7211 */ /* 0x000fc800078008ff */
[----:B------:R-:W-:Y:S02]  /*29c0*/  LEA.HI.X R13, R20, R13, R113, 0x1, P0 ;  /* 0x0000000d140d7211 */ /* 0x000fe400000f0c71 */
[----:B------:R-:W-:-:S13]  /*29d0*/  ISETP.GT.AND P0, PT, R3, RZ, P1 ;  /* 0x000000ff0300720c */ /* 0x000fda0000f04270 */
[----:B------:R-:W-:Y:S05]  /*29e0*/  @!P0 BRA `(.L_x_45) ;  /* 0x0000000000048947 */ /* 0x000fea0003800000 */
[----:B------:R0:W5:Y:S02]  /*29f0*/  LDG.E.LTC128B.U16 R114, desc[UR38][R6.64+0x22] ;  /* 0x0000222606727981 */ /* 0x000164000c1e1520 */
.L_x_45:
[----:B------:R-:W-:Y:S05]  /*2a00*/  BSYNC B1 ;  /* 0x0000000000017941 */ /* 0x000fea0003800000 */
.L_x_44:
[----:B-----5:R-:W-:Y:S01]  /*2a10*/  HADD2.F32 R14, -RZ, R114.H0_H0 ;  /* 0x20000072ff0e7230 */ /* 0x020fe20000004100 */
[----:B------:R-:W-:Y:S01]  /*2a20*/  BSSY B1, `(.L_x_46) ;  /* 0x000000a000017945 */ /* 0x000fe20003800000 */
[----:B------:R-:W-:Y:S02]  /*2a30*/  @P0 IMAD.MOV.U32 R20, RZ, RZ, R102 ;  /* 0x000000ffff140224 */ /* 0x000fe400078e0066 */
[----:B------:R-:W-:Y:S02]  /*2a40*/  @P0 IMAD.MOV.U32 R21, RZ, RZ, R103 ;  /* 0x000000ffff150224 */ /* 0x000fe400078e0067 */
[----:B------:R-:W-:-:S04]  /*2a50*/  FMUL R14, R14, R89 ;  /* 0x000000590e0e7220 */ /* 0x000fc80000400000 */
[----:B------:R-:W-:-:S05]  /*2a60*/  FFMA R14, R65, R88, R14 ;  /* 0x00000058410e7223 */ /* 0x000fca000000000e */
[----:B------:R-:W-:-:S05]  /*2a70*/  F2FP.F16.F32.PACK_AB R14, RZ, R14 ;  /* 0x0000000eff0e723e */ /* 0x000fca00000000ff */
[----:B------:R0:W-:Y:S01]  /*2a80*/  @P0 STG.E.U16 desc[UR38][R20.64+0x22], R14 ;  /* 0x0000220e14000986 */ /* 0x0001e2000c101526 */
[----:B------:R-:W-:-:S13]  /*2a90*/  ISETP.GT.AND P0, PT, R3, 0x8, P2 ;  /* 0x000000080300780c */ /* 0x000fda0001704270 */
[----:B0-----:R-:W-:Y:S05]  /*2aa0*/  @!P0 BRA `(.L_x_47) ;  /* 0x0000000000048947 */ /* 0x001fea0003800000 */
[----:B------:R0:W5:Y:S02]  /*2ab0*/  LDG.E.LTC128B.U16 R114, desc[UR38][R56.64+0x20] ;  /* 0x0000202638727981 */ /* 0x000164000c1e1520 */
.L_x_47:
[----:B------:R-:W-:Y:S05]  /*2ac0*/  BSYNC B1 ;  /* 0x0000000000017941 */ /* 0x000fea0003800000 */
.L_x_46:
[----:B-----5:R-:W-:Y:S01]  /*2ad0*/  HADD2.F32 R14, -RZ, R114.H0_H0 ;  /* 0x20000072ff0e7230 */ /* 0x020fe20000004100 */
[----:B------:R-:W-:Y:S04]  /*2ae0*/  BSSY B1, `(.L_x_48) ;  /* 0x0000008000017945 */ /* 0x000fe80003800000 */
[----:B------:R-:W-:-:S04]  /*2af0*/  FMUL R19, R14, R89 ;  /* 0x000000590e137220 */ /* 0x000fc80000400000 */
[----:B------:R-:W-:-:S05]  /*2b00*/  FFMA R19, R66, R88, R19 ;  /* 0x0000005842137223 */ /* 0x000fca0000000013 */
[----:B------:R-:W-:-:S05]  /*2b10*/  F2FP.F16.F32.PACK_AB R19, RZ, R19 ;  /* 0x00000013ff13723e */ /* 0x000fca00000000ff */
[----:B------:R0:W-:Y:S01]  /*2b20*/  @P0 STG.E.U16 desc[UR38][R58.64+0x20], R19 ;  /* 0x000020133a000986 */ /* 0x0001e2000c101526 */
[----:B------:R-:W-:-:S13]  /*2b30*/  ISETP.GT.AND P0, PT, R3, 0x8, P1 ;  /* 0x000000080300780c */ /* 0x000fda0000f04270 */
[----:B0-----:R-:W-:Y:S05]  /*2b40*/  @!P0 BRA `(.L_x_49) ;  /* 0x0000000000048947 */ /* 0x001fea0003800000 */
[----:B------:R0:W5:Y:S02]  /*2b50*/  LDG.E.LTC128B.U16 R114, desc[UR38][R56.64+0x22] ;  /* 0x0000222638727981 */ /* 0x000164000c1e1520 */
.L_x_49:
[----:B------:R-:W-:Y:S05]  /*2b60*/  BSYNC B1 ;  /* 0x0000000000017941 */ /* 0x000fea0003800000 */
.L_x_48:
[----:B-----5:R-:W-:Y:S01]  /*2b70*/  HADD2.F32 R14, -RZ, R114.H0_H0 ;  /* 0x20000072ff0e7230 */ /* 0x020fe20000004100 */
[----:B------:R-:W-:Y:S01]  /*2b80*/  ISETP.GT.AND P2, PT, R4, 0x18, PT ;  /* 0x000000180400780c */ /* 0x000fe20003f44270 */
[----:B------:R-:W-:Y:S03]  /*2b90*/  BSSY B1, `(.L_x_50) ;  /* 0x0000009000017945 */ /* 0x000fe60003800000 */
[----:B------:R-:W-:Y:S01]  /*2ba0*/  FMUL R14, R14, R89 ;  /* 0x000000590e0e7220 */ /* 0x000fe20000400000 */
[----:B------:R-:W-:-:S03]  /*2bb0*/  P2R R101, PR, RZ, 0x4 ;  /* 0x00000004ff657803 */ /* 0x000fc60000000000 */
[----:B------:R-:W-:-:S05]  /*2bc0*/  FFMA R14, R67, R88, R14 ;  /* 0x00000058430e7223 */ /* 0x000fca000000000e */
[----:B------:R-:W-:-:S05]  /*2bd0*/  F2FP.F16.F32.PACK_AB R14, RZ, R14 ;  /* 0x0000000eff0e723e */ /* 0x000fca00000000ff */
[----:B------:R0:W-:Y:S01]  /*2be0*/  @P0 STG.E.U16 desc[UR38][R58.64+0x22], R14 ;  /* 0x0000220e3a000986 */ /* 0x0001e2000c101526 */
[----:B------:R-:W-:-:S13]  /*2bf0*/  ISETP.GT.AND P0, PT, R3, RZ, P2 ;  /* 0x000000ff0300720c */ /* 0x000fda0001704270 */
[----:B0-----:R-:W-:Y:S05]  /*2c00*/  @!P0 BRA `(.L_x_51) ;  /* 0x0000000000048947 */ /* 0x001fea0003800000 */
[----:B------:R0:W5:Y:S02]  /*2c10*/  LDG.E.LTC128B.U16 R114, desc[UR38][R6.64+0x30] ;  /* 0x0000302606727981 */ /* 0x000164000c1e1520 */
.L_x_51:
[----:B------:R-:W-:Y:S05]  /*2c20*/  BSYNC B1 ;  /* 0x0000000000017941 */ /* 0x000fea0003800000 */
.L_x_50:
[----:B-----5:R-:W-:Y:S01]  /*2c30*/  HADD2.F32 R14, -RZ, R114.H0_H0 ;  /* 0x20000072ff0e7230 */ /* 0x020fe20000004100 */
[----:B------:R-:W-:Y:S01]  /*2c40*/  ISETP.GT.AND P1, PT, R4, 0x19, PT ;  /* 0x000000190400780c */ /* 0x000fe20003f24270 */
[----:B------:R-:W-:Y:S01]  /*2c50*/  @P0 IMAD.MOV.U32 R20, RZ, RZ, R102 ;  /* 0x000000ffff140224 */ /* 0x000fe200078e0066 */
[----:B------:R-:W-:Y:S01]  /*2c60*/  BSSY B1, `(.L_x_52) ;  /* 0x000000a000017945 */ /* 0x000fe20003800000 */
[----:B------:R-:W-:Y:S02]  /*2c70*/  @P0 IMAD.MOV.U32 R21, RZ, RZ, R103 ;  /* 0x000000ffff150224 */ /* 0x000fe400078e0067 */
[----:B------:R-:W-:-:S04]  /*2c80*/  FMUL R19, R14, R89 ;  /* 0x000000590e137220 */ /* 0x000fc80000400000 */
[----:B------:R-:W-:Y:S01]  /*2c90*/  FFMA R19, R68, R88, R19 ;  /* 0x0000005844137223 */ /* 0x000fe20000000013 */
[----:B------:R-:W-:-:S04]  /*2ca0*/  P2R R68, PR, RZ, 0x2 ;  /* 0x00000002ff447803 */ /* 0x000fc80000000000 */
[----:B------:R-:W-:-:S05]  /*2cb0*/  F2FP.F16.F32.PACK_AB R19, RZ, R19 ;  /* 0x00000013ff13723e */ /* 0x000fca00000000ff */
[----:B------:R0:W-:Y:S01]  /*2cc0*/  @P0 STG.E.U16 desc[UR38][R20.64+0x30], R19 ;  /* 0x0000301314000986 */ /* 0x0001e2000c101526 */
[----:B------:R-:W-:-:S13]  /*2cd0*/  ISETP.GT.AND P0, PT, R3, RZ, P1 ;  /* 0x000000ff0300720c */ /* 0x000fda0000f04270 */
[----:B0-----:R-:W-:Y:S05]  /*2ce0*/  @!P0 BRA `(.L_x_53) ;  /* 0x0000000000048947 */ /* 0x001fea0003800000 */
[----:B------:R0:W5:Y:S02]  /*2cf0*/  LDG.E.LTC128B.U16 R114, desc[UR38][R6.64+0x32] ;  /* 0x0000322606727981 */ /* 0x000164000c1e1520 */
.L_x_53:
[----:B------:R-:W-:Y:S05]  /*2d00*/  BSYNC B1 ;  /* 0x0000000000017941 */ /* 0x000fea0003800000 */
.L_x_52:
        /* <DEDUP_REMOVED lines=11> */
.L_x_55:
[----:B------:R-:W-:Y:S05]  /*2dc0*/  BSYNC B1 ;  /* 0x0000000000017941 */ /* 0x000fea0003800000 */
.L_x_54:
        /* <DEDUP_REMOVED lines=9> */
.L_x_57:
[----:B------:R-:W-:Y:S05]  /*2e60*/  BSYNC B1 ;  /* 0x0000000000017941 */ /* 0x000fea0003800000 */
.L_x_56:
        /* <DEDUP_REMOVED lines=11> */
.L_x_59:
[----:B------:R-:W-:Y:S05]  /*2f20*/  BSYNC B1 ;  /* 0x0000000000017941 */ /* 0x000fea0003800000 */
.L_x_58:
[----:B-----5:R-:W-:Y:S01]  /*2f30*/  HADD2.F32 R14, -RZ, R114.H0_H0 ;  /* 0x20000072ff0e7230 */ /* 0x020fe20000004100 */
[----:B------:R-:W-:Y:S01]  /*2f40*/  ISETP.GT.AND P1, PT, R4, 0x21, PT ;  /* 0x000000210400780c */ /* 0x000fe20003f24270 */
[----:B------:R-:W-:Y:S01]  /*2f50*/  @P0 IMAD.MOV.U32 R20, RZ, RZ, R102 ;  /* 0x000000ffff140224 */ /* 0x000fe200078e0066 */
[----:B------:R-:W-:Y:S01]  /*2f60*/  BSSY B1, `(.L_x_60) ;  /* 0x000000a000017945 */ /* 0x000fe20003800000 */
[----:B------:R-:W-:Y:S02]  /*2f70*/  @P0 IMAD.MOV.U32 R21, RZ, RZ, R103 ;  /* 0x000000ffff150224 */ /* 0x000fe400078e0067 */
        /* <DEDUP_REMOVED lines=8> */
.L_x_61:
[----:B------:R-:W-:Y:S05]  /*3000*/  BSYNC B1 ;  /* 0x0000000000017941 */ /* 0x000fea0003800000 */
.L_x_60:
        /* <DEDUP_REMOVED lines=11> */
.L_x_63:
[----:B------:R-:W-:Y:S05]  /*30c0*/  BSYNC B1 ;  /* 0x0000000000017941 */ /* 0x000fea0003800000 */
.L_x_62:
        /* <DEDUP_REMOVED lines=9> */
.L_x_65:
[----:B------:R-:W-:Y:S05]  /*3160*/  BSYNC B1 ;  /* 0x0000000000017941 */ /* 0x000fea0003800000 */
.L_x_64:
        /* <DEDUP_REMOVED lines=11> */
.L_x_67:
[----:B------:R-:W-:Y:S05]  /*3220*/  BSYNC B1 ;  /* 0x0000000000017941 */ /* 0x000fea0003800000 */
.L_x_66:
        /* <DEDUP_REMOVED lines=13> */
.L_x_69:
[----:B------:R-:W-:Y:S05]  /*3300*/  BSYNC B1 ;  /* 0x0000000000017941 */ /* 0x000fea0003800000 */
.L_x_68:
        /* <DEDUP_REMOVED lines=11> */
.L_x_71:
[----:B------:R-:W-:Y:S05]  /*33c0*/  BSYNC B1 ;  /* 0x0000000000017941 */ /* 0x000fea0003800000 */
.L_x_70:
        /* <DEDUP_REMOVED lines=9> */
.L_x_73:
[----:B------:R-:W-:Y:S05]  /*3460*/  BSYNC B1 ;  /* 0x0000000000017941 */ /* 0x000fea0003800000 */
.L_x_72:
[----:B-----5:R-:W-:Y:S01]  /*3470*/  HADD2.F32 R14, -RZ, R114.H0_H0 ;  /* 0x20000072ff0e7230 */ /* 0x020fe20000004100 */
[----:B------:R-:W-:Y:S01]  /*3480*/  ISETP.GT.AND P3, PT, R4, 0x30, PT ;  /* 0x000000300400780c */ /* 0x000fe20003f64270 */
[----:B------:R-:W-:Y:S03]  /*3490*/  BSSY B1, `(.L_x_74) ;  /* 0x0000008000017945 */ /* 0x000fe60003800000 */
[----:B------:R-:W-:-:S04]  /*34a0*/  FMUL R14, R14, R89 ;  /* 0x000000590e0e7220 */ /* 0x000fc80000400000 */
[----:B------:R-:W-:-:S05]  /*34b0*/  FFMA R14, R79, R88, R14 ;  /* 0x000000584f0e7223 */ /* 0x000fca000000000e */
[----:B------:R-:W-:-:S05]  /*34c0*/  F2FP.F16.F32.PACK_AB R14, RZ, R14 ;  /* 0x0000000eff0e723e */ /* 0x000fca00000000ff */
[----:B------:R0:W-:Y:S01]  /*34d0*/  @P0 STG.E.U16 desc[UR38][R58.64+0x52], R14 ;  /* 0x0000520e3a000986 */ /* 0x0001e2000c101526 */
[----:B------:R-:W-:-:S13]  /*34e0*/  ISETP.GT.AND P0, PT, R3, RZ, P3 ;  /* 0x000000ff0300720c */ /* 0x000fda0001f04270 */
[----:B0-----:R-:W-:Y:S05]  /*34f0*/  @!P0 BRA `(.L_x_75) ;  /* 0x0000000000048947 */ /* 0x001fea0003800000 */
[----:B------:R0:W5:Y:S02]  /*3500*/  LDG.E.LTC128B.U16 R114, desc[UR38][R6.64+0x60] ;  /* 0x0000602606727981 */ /* 0x000164000c1e1520 */
.L_x_75:
[----:B------:R-:W-:Y:S05]  /*3510*/  BSYNC B1 ;  /* 0x0000000000017941 */ /* 0x000fea0003800000 */
.L_x_74:
[----:B-----5:R-:W-:Y:S01]  /*3520*/  HADD2.F32 R14, -RZ, R114.H0_H0 ;  /* 0x20000072ff0e7230 */ /* 0x020fe20000004100 */
[----:B------:R-:W-:Y:S01]  /*3530*/  ISETP.GT.AND P2, PT, R4, 0x31, PT ;  /* 0x000000310400780c */ /* 0x000fe20003f44270 */
[----:B------:R-:W-:Y:S01]  /*3540*/  @P0 IMAD.MOV.U32 R20, RZ, RZ, R102 ;  /* 0x000000ffff140224 */ /* 0x000fe200078e0066 */
[----:B------:R-:W-:Y:S01]  /*3550*/  BSSY B1, `(.L_x_76) ;  /* 0x0000009000017945 */ /* 0x000fe20003800000 */
[----:B------:R-:W-:Y:S02]  /*3560*/  @P0 IMAD.MOV.U32 R21, RZ, RZ, R103 ;  /* 0x000000ffff150224 */ /* 0x000fe400078e0067 */
[----:B------:R-:W-:-:S04]  /*3570*/  FMUL R19, R14, R89 ;  /* 0x000000590e137220 */ /* 0x000fc80000400000 */
[----:B------:R-:W-:-:S05]  /*3580*/  FFMA R19, R80, R88, R19 ;  /* 0x0000005850137223 */ /* 0x000fca0000000013 */
[----:B------:R-:W-:-:S05]  /*3590*/  F2FP.F16.F32.PACK_AB R19, RZ, R19 ;  /* 0x00000013ff13723e */ /* 0x000fca00000000ff */
[----:B------:R0:W-:Y:S01]  /*35a0*/  @P0 STG.E.U16 desc[UR38][R20.64+0x60], R19 ;  /* 0x0000601314000986 */ /* 0x0001e2000c101526 */
[----:B------:R-:W-:-:S13]  /*35b0*/  ISETP.GT.AND P0, PT, R3, RZ, P2 ;  /* 0x000000ff0300720c */ /* 0x000fda0001704270 */
[----:B0-----:R-:W-:Y:S05]  /*35c0*/  @!P0 BRA `(.L_x_77) ;  /* 0x0000000000048947 */ /* 0x001fea0003800000 */
[----:B------:R0:W5:Y:S02]  /*35d0*/  LDG.E.LTC128B.U16 R114, desc[UR38][R6.64+0x62] ;  /* 0x0000622606727981 */ /* 0x000164000c1e1520 */
.L_x_77:
[----:B------:R-:W-:Y:S05]  /*35e0*/  BSYNC B1 ;  /* 0x0000000000017941 */ /* 0x000fea0003800000 */
.L_x_76:
        /* <DEDUP_REMOVED lines=11> */
.L_x_79:
[----:B------:R-:W-:Y:S05]  /*36a0*/  BSYNC B1 ;  /* 0x0000000000017941 */ /* 0x000fea0003800000 */
.L_x_78:
        /* <DEDUP_REMOVED lines=9> */
.L_x_81:
[----:B------:R-:W-:Y:S05]  /*3740*/  BSYNC B1 ;  /* 0x0000000000017941 */ /* 0x000fea0003800000 */
.L_x_80:
        /* <DEDUP_REMOVED lines=10> */
.L_x_83:
[----:B------:R-:W-:Y:S05]  /*37f0*/  BSYNC B1 ;  /* 0x0000000000017941 */ /* 0x000fea0003800000 */
.L_x_82:
        /* <DEDUP_REMOVED lines=8> */
[----:B------:R-:W-:-:S05]  /*3880*/  IADD3 R20, P0, R15, R108, RZ ;  /* 0x0000006c0f147210 */ /* 0x000fca0007f1e0ff */
[----:B------:R-:W-:Y:S01]  /*3890*/  IMAD.X R21, R5, 0x1, R109, P0 ;  /* 0x0000000105157824 */ /* 0x000fe200000e066d */
[----:B------:R-:W-:-:S05]  /*38a0*/  IADD3 R64, P0, R15, R108, RZ ;  /* 0x0000006c0f407210 */ /* 0x000fca0007f1e0ff */
[----:B------:R-:W-:Y:S01]  /*38b0*/  IMAD.X R65, R5, 0x1, R109, P0 ;  /* 0x0000000105417824 */ /* 0x000fe200000e066d */
[----:B------:R-:W-:-:S05]  /*38c0*/  IADD3 R14, P0, R15, R102, RZ ;  /* 0x000000660f0e7210 */ /* 0x000fca0007f1e0ff */
[----:B------:R-:W-:Y:S01]  /*38d0*/  IMAD.X R15, R5, 0x1, R103, P0 ;  /* 0x00000001050f7824 */ /* 0x000fe200000e0667 */
[----:B------:R-:W-:-:S04]  /*38e0*/  ISETP.GT.AND P0, PT, R4, 0x39, PT ;  /* 0x000000390400780c */ /* 0x000fc80003f04270 */
[----:B------:R-:W-:-:S13]  /*38f0*/  ISETP.GT.AND P4, PT, R3, RZ, P0 ;  /* 0x000000ff0300720c */ /* 0x000fda0000784270 */
[----:B0-----:R-:W-:Y:S05]  /*3900*/  @!P4 BRA `(.L_x_85) ;  /* 0x000000000004c947 */ /* 0x001fea0003800000 */
[----:B------:R0:W5:Y:S02]  /*3910*/  LDG.E.LTC128B.U16 R114, desc[UR38][R6.64+0x72] ;  /* 0x0000722606727981 */ /* 0x000164000c1e1520 */
.L_x_85:
[----:B------:R-:W-:Y:S05]  /*3920*/  BSYNC B1 ;  /* 0x0000000000017941 */ /* 0x000fea0003800000 */
.L_x_84:
        /* <DEDUP_REMOVED lines=9> */
.L_x_87:
[----:B------:R-:W-:Y:S05]  /*39c0*/  BSYNC B1 ;  /* 0x0000000000017941 */ /* 0x000fea0003800000 */
.L_x_86:
        /* <DEDUP_REMOVED lines=9> */
.L_x_89:
[----:B------:R-:W-:Y:S05]  /*3a60*/  BSYNC B1 ;  /* 0x0000000000017941 */ /* 0x000fea0003800000 */
.L_x_88:
[----:B-----5:R-:W-:-:S05]  /*3a70*/  HADD2.F32 R4, -RZ, R114.H0_H0 ;  /* 0x20000072ff047230 */ /* 0x020fca0000004100 */
[----:B------:R-:W-:-:S04]  /*3a80*/  FMUL R4, R4, R89 ;  /* 0x0000005904047220 */ /* 0x000fc80000400000 */
[----:B------:R-:W-:-:S05]  /*3a90*/  FFMA R4, R87, R88, R4 ;  /* 0x0000005857047223 */ /* 0x000fca0000000004 */
[----:B------:R-:W-:-:S04]  /*3aa0*/  F2FP.F16.F32.PACK_AB R4, RZ, R4 ;  /* 0x00000004ff04723e */ /* 0x000fc800000000ff */
[----:B-1-34-:R-:W-:-:S05]  /*3ab0*/  PRMT R6, R4, 0x7610, R6 ;  /* 0x0000761004067816 */ /* 0x01afca0000000006 */
[----:B------:R1:W-:Y:S01]  /*3ac0*/  @P4 STG.E.U16 desc[UR38][R58.64+0x72], R6 ;  /* 0x000072063a004986 */ /* 0x0003e2000c101526 */
[----:B------:R-:W-:-:S13]  /*3ad0*/  ISETP.GT.AND P4, PT, R3, 0x80, P6 ;  /* 0x000000800300780c */ /* 0x000fda0003784270 */
[----:B------:R-:W3:Y:S01]  /*3ae0*/  @P4 LDG.E.LTC128B.U16 R114, desc[UR38][R62.64] ;  /* 0x000000263e724981 */ /* 0x000ee2000c1e1520 */
[----:B------:R-:W-:Y:S01]  /*3af0*/  BSSY B1, `(.L_x_90) ;  /* 0x000000a000017945 */ /* 0x000fe20003800000 */
[----:B---3--:R-:W-:-:S05]  /*3b00*/  HADD2.F32 R4, -RZ, R114.H0_H0 ;  /* 0x20000072ff047230 */ /* 0x008fca0000004100 */
[----:B------:R-:W-:-:S04]  /*3b10*/  FMUL R5, R4, R89 ;  /* 0x0000005904057220 */ /* 0x000fc80000400000 */
[----:B------:R-:W-:-:S05]  /*3b20*/  FFMA R5, R24, R88, R5 ;  /* 0x0000005818057223 */ /* 0x000fca0000000005 */
[----:B------:R-:W-:-:S05]  /*3b30*/  F2FP.F16.F32.PACK_AB R5, RZ, R5 ;  /* 0x00000005ff05723e */ /* 0x000fca00000000ff */
[----:B------:R1:W-:Y:S01]  /*3b40*/  @P4 STG.E.U16 desc[UR38][R14.64], R5 ;  /* 0x000000050e004986 */ /* 0x0003e2000c101526 */
[----:B------:R-:W-:-:S04]  /*3b50*/  ISETP.NE.AND P4, PT, R116, RZ, PT ;  /* 0x000000ff7400720c */ /* 0x000fc80003f85270 */
[----:B------:R-:W-:-:S13]  /*3b60*/  ISETP.GT.AND P4, PT, R3, 0x80, P4 ;  /* 0x000000800300780c */ /* 0x000fda0002784270 */
[----:B-1----:R-:W-:Y:S05]  /*3b70*/  @!P4 BRA `(.L_x_91) ;  /* 0x000000000004c947 */ /* 0x002fea0003800000 */
[----:B------:R1:W5:Y:S02]  /*3b80*/  LDG.E.LTC128B.U16 R114, desc[UR38][R60.64+0x2] ;  /* 0x000002263c727981 */ /* 0x000364000c1e1520 */
.L_x_91:
[----:B------:R-:W-:Y:S05]  /*3b90*/  BSYNC B1 ;  /* 0x0000000000017941 */ /* 0x000fea0003800000 */
.L_x_90:
[----:B-----5:R-:W-:Y:S01]  /*3ba0*/  HADD2.F32 R4, -RZ, R114.H0_H0 ;  /* 0x20000072ff047230 */ /* 0x020fe20000004100 */
[----:B------:R-:W-:Y:S01]  /*3bb0*/  ISETP.GT.AND P6, PT, R3, 0x88, P6 ;  /* 0x000000880300780c */ /* 0x000fe200037c4270 */
[----:B------:R-:W-:Y:S01]  /*3bc0*/  @P4 IMAD.MOV.U32 R5, RZ, RZ, R15 ;  /* 0x000000ffff054224 */ /* 0x000fe200078e000f */
[----:B------:R-:W-:Y:S02]  /*3bd0*/  BSSY B1, `(.L_x_92) ;  /* 0x0000009000017945 */ /* 0x000fe40003800000 */
[----:B------:R-:W-:-:S04]  /*3be0*/  FMUL R4, R4, R89 ;  /* 0x0000005904047220 */ /* 0x000fc80000400000 */
[----:B------:R-:W-:-:S05]  /*3bf0*/  FFMA R4, R25, R88, R4 ;  /* 0x0000005819047223 */ /* 0x000fca0000000004 */
[----:B------:R-:W-:-:S04]  /*3c00*/  F2FP.F16.F32.PACK_AB R4, RZ, R4 ;  /* 0x00000004ff04723e */ /* 0x000fc800000000ff */
[----:B------:R-:W-:Y:S01]  /*3c10*/  PRMT R6, R4, 0x7610, R6 ;  /* 0x0000761004067816 */ /* 0x000fe20000000006 */
[----:B------:R-:W-:-:S05]  /*3c20*/  @P4 IMAD.MOV.U32 R4, RZ, RZ, R14 ;  /* 0x000000ffff044224 */ /* 0x000fca00078e000e */
[----:B------:R3:W-:Y:S01]  /*3c30*/  @P4 STG.E.U16 desc[UR38][R4.64+0x2], R6 ;  /* 0x0000020604004986 */ /* 0x0007e2000c101526 */
[----:B------:R-:W-:Y:S05]  /*3c40*/  @!P6 BRA `(.L_x_93) ;  /* 0x000000000004e947 */ /* 0x000fea0003800000 */
[----:B------:R4:W5:Y:S02]  /*3c50*/  LDG.E.LTC128B.U16 R114, desc[UR38][R8.64] ;  /* 0x0000002608727981 */ /* 0x000964000c1e1520 */
.L_x_93:
[----:B------:R-:W-:Y:S05]  /*3c60*/  BSYNC B1 ;  /* 0x0000000000017941 */ /* 0x000fea0003800000 */
.L_x_92:
[----:B---3-5:R-:W-:Y:S01]  /*3c70*/  HADD2.F32 R4, -RZ, R114.H0_H0 ;  /* 0x20000072ff047230 */ /* 0x028fe20000004100 */
[----:B------:R-:W-:Y:S01]  /*3c80*/  ISETP.NE.AND P4, PT, R116, RZ, PT ;  /* 0x000000ff7400720c */ /* 0x000fe20003f85270 */
[----:B------:R-:W-:Y:S03]  /*3c90*/  BSSY B1, `(.L_x_94) ;  /* 0x0000008000017945 */ /* 0x000fe60003800000 */
[----:B------:R-:W-:Y:S01]  /*3ca0*/  FMUL R5, R4, R89 ;  /* 0x0000005904057220 */ /* 0x000fe20000400000 */
[----:B------:R-:W-:-:S03]  /*3cb0*/  ISETP.GT.AND P4, PT, R3, 0x88, P4 ;  /* 0x000000880300780c */ /* 0x000fc60002784270 */
[----:B------:R-:W-:-:S05]  /*3cc0*/  FFMA R5, R26, R88, R5 ;  /* 0x000000581a057223 */ /* 0x000fca0000000005 */
[----:B------:R-:W-:-:S05]  /*3cd0*/  F2FP.F16.F32.PACK_AB R5, RZ, R5 ;  /* 0x00000005ff05723e */ /* 0x000fca00000000ff */
[----:B------:R3:W-:Y:S01]  /*3ce0*/  @P6 STG.E.U16 desc[UR38][R20.64], R5 ;  /* 0x0000000514006986 */ /* 0x0007e2000c101526 */
[----:B------:R-:W-:Y:S05]  /*3cf0*/  @!P4 BRA `(.L_x_95) ;  /* 0x000000000004c947 */ /* 0x000fea0003800000 */
[----:B------:R0:W5:Y:S02]  /*3d00*/  LDG.E.LTC128B.U16 R114, desc[UR38][R12.64+0x2] ;  /* 0x000002260c727981 */ /* 0x000164000c1e1520 */
.L_x_95:
[----:B------:R-:W-:Y:S05]  /*3d10*/  BSYNC B1 ;  /* 0x0000000000017941 */ /* 0x000fea0003800000 */
.L_x_94:
[----:B-----5:R-:W-:Y:S01]  /*3d20*/  HADD2.F32 R4, -RZ, R114.H0_H0 ;  /* 0x20000072ff047230 */ /* 0x020fe20000004100 */
[----:B------:R-:W-:Y:S01]  /*3d30*/  ISETP.NE.AND P6, PT, R115, RZ, PT ;  /* 0x000000ff7300720c */ /* 0x000fe20003fc5270 */
[----:B------:R-:W-:Y:S03]  /*3d40*/  BSSY B1, `(.L_x_96) ;  /* 0x0000008000017945 */ /* 0x000fe60003800000 */
[----:B------:R-:W-:-:S04]  /*3d50*/  FMUL R4, R4, R89 ;  /* 0x0000005904047220 */ /* 0x000fc80000400000 */
[----:B------:R-:W-:-:S05]  /*3d60*/  FFMA R4, R27, R88, R4 ;  /* 0x000000581b047223 */ /* 0x000fca0000000004 */
[----:B------:R-:W-:-:S05]  /*3d70*/  F2FP.F16.F32.PACK_AB R4, RZ, R4 ;  /* 0x00000004ff04723e */ /* 0x000fca00000000ff */
[----:B------:R0:W-:Y:S01]  /*3d80*/  @P4 STG.E.U16 desc[UR38][R64.64+0x2], R4 ;  /* 0x0000020440004986 */ /* 0x0001e2000c101526 */
[----:B------:R-:W-:-:S13]  /*3d90*/  ISETP.GT.AND P4, PT, R3, 0x80, P6 ;  /* 0x000000800300780c */ /* 0x000fda0003784270 */
[----:B0-----:R-:W-:Y:S05]  /*3da0*/  @!P4 BRA `(.L_x_97) ;  /* 0x000000000004c947 */ /* 0x001fea0003800000 */
[----:B------:R0:W5:Y:S02]  /*3db0*/  LDG.E.LTC128B.U16 R114, desc[UR38][R60.64+0x10] ;  /* 0x000010263c727981 */ /* 0x000164000c1e1520 */
.L_x_97:
[----:B------:R-:W-:Y:S05]  /*3dc0*/  BSYNC B1 ;  /* 0x0000000000017941 */ /* 0x000fea0003800000 */
.L_x_96:
[----:B-----5:R-:W-:Y:S01]  /*3dd0*/  HADD2.F32 R4, -RZ, R114.H0_H0 ;  /* 0x20000072ff047230 */ /* 0x020fe20000004100 */
[----:B------:R-:W-:Y:S01]  /*3de0*/  ISETP.NE.AND P6, PT, R117, RZ, PT ;  /* 0x000000ff7500720c */ /* 0x000fe20003fc5270 */
[----:B------:R-:W-:Y:S03]  /*3df0*/  BSSY B1, `(.L_x_98) ;  /* 0x000000b000017945 */ /* 0x000fe60003800000 */
[----:B---3--:R-:W-:Y:S01]  /*3e00*/  FMUL R5, R4, R89 ;  /* 0x0000005904057220 */ /* 0x008fe20000400000 */
[----:B------:R-:W-:-:S03]  /*3e10*/  @P4 IMAD.MOV.U32 R4, RZ, RZ, R14 ;  /* 0x000000ffff044224 */ /* 0x000fc600078e000e */
[----:B------:R-:W-:-:S05]  /*3e20*/  FFMA R5, R28, R88, R5 ;  /* 0x000000581c057223 */ /* 0x000fca0000000005 */
[----:B------:R-:W-:-:S04]  /*3e30*/  F2FP.F16.F32.PACK_AB R5, RZ, R5 ;  /* 0x00000005ff05723e */ /* 0x000fc800000000ff */
[----:B------:R-:W-:Y:S01]  /*3e40*/  PRMT R6, R5, 0x7610, R6 ;  /* 0x0000761005067816 */ /* 0x000fe20000000006 */
[----:B------:R-:W-:-:S05]  /*3e50*/  @P4 IMAD.MOV.U32 R5, RZ, RZ, R15 ;  /* 0x000000ffff054224 */ /* 0x000fca00078e000f */
[----:B------:R3:W-:Y:S01]  /*3e60*/  @P4 STG.E.U16 desc[UR38][R4.64+0x10], R6 ;  /* 0x0000100604004986 */ /* 0x0007e2000c101526 */
[----:B------:R-:W-:-:S13]  /*3e70*/  ISETP.GT.AND P4, PT, R3, 0x80, P6 ;  /* 0x000000800300780c */ /* 0x000fda0003784270 */
[----:B---3--:R-:W-:Y:S05]  /*3e80*/  @!P4 BRA `(.L_x_99) ;  /* 0x000000000004c947 */ /* 0x008fea0003800000 */
[----:B------:R3:W5:Y:S02]  /*3e90*/  LDG.E.LTC128B.U16 R114, desc[UR38][R60.64+0x12] ;  /* 0x000012263c727981 */ /* 0x000764000c1e1520 */
.L_x_99:
[----:B------:R-:W-:Y:S05]  /*3ea0*/  BSYNC B1 ;  /* 0x0000000000017941 */ /* 0x000fea0003800000 */
.L_x_98:
[----:B-----5:R-:W-:Y:S01]  /*3eb0*/  HADD2.F32 R4, -RZ, R114.H0_H0 ;  /* 0x20000072ff047230 */ /* 0x020fe20000004100 */
[----:B------:R-:W-:Y:S01]  /*3ec0*/  BSSY B1, `(.L_x_100) ;  /* 0x000000c000017945 */ /* 0x000fe20003800000 */
[----:B------:R-:W-:-:S03]  /*3ed0*/  @P4 IMAD.MOV.U32 R5, RZ, RZ, R15 ;  /* 0x000000ffff054224 */ /* 0x000fc600078e000f */
[----:B------:R-:W-:-:S04]  /*3ee0*/  FMUL R4, R4, R89 ;  /* 0x0000005904047220 */ /* 0x000fc80000400000 */
[----:B------:R-:W-:-:S05]  /*3ef0*/  FFMA R4, R29, R88, R4 ;  /* 0x000000581d047223 */ /* 0x000fca0000000004 */
[----:B------:R-:W-:-:S04]  /*3f00*/  F2FP.F16.F32.PACK_AB R4, RZ, R4 ;  /* 0x00000004ff04723e */ /* 0x000fc800000000ff */
[----:B------:R-:W-:Y:S01]  /*3f10*/  PRMT R6, R4, 0x7610, R6 ;  /* 0x0000761004067816 */ /* 0x000fe20000000006 */
[----:B------:R-:W-:-:S05]  /*3f20*/  @P4 IMAD.MOV.U32 R4, RZ, RZ, R14 ;  /* 0x000000ffff044224 */ /* 0x000fca00078e000e */
[----:B------:R0:W-:Y:S01]  /*3f30*/  @P4 STG.E.U16 desc[UR38][R4.64+0x12], R6 ;  /* 0x0000120604004986 */ /* 0x0001e2000c101526 */
[----:B------:R-:W-:-:S04]  /*3f40*/  ISETP.NE.AND P4, PT, R115, RZ, PT ;  /* 0x000000ff7300720c */ /* 0x000fc80003f85270 */
[----:B------:R-:W-:-:S13]  /*3f50*/  ISETP.GT.AND P4, PT, R3, 0x88, P4 ;  /* 0x000000880300780c */ /* 0x000fda0002784270 */
[----:B0-----:R-:W-:Y:S05]  /*3f60*/  @!P4 BRA `(.L_x_101) ;  /* 0x000000000004c947 */ /* 0x001fea0003800000 */
[----:B------:R0:W5:Y:S02]  /*3f70*/  LDG.E.LTC128B.U16 R114, desc[UR38][R12.64+0x10] ;  /* 0x000010260c727981 */ /* 0x000164000c1e1520 */
.L_x_101:
[----:B------:R-:W-:Y:S05]  /*3f80*/  BSYNC B1 ;  /* 0x0000000000017941 */ /* 0x000fea0003800000 */
.L_x_100:
        /* <DEDUP_REMOVED lines=9> */
.L_x_103:
[----:B------:R-:W-:Y:S05]  /*4020*/  BSYNC B1 ;  /* 0x0000000000017941 */ /* 0x000fea0003800000 */
.L_x_102:
[----:B-----5:R-:W-:Y:S01]  /*4030*/  HADD2.F32 R4, -RZ, R114.H0_H0 ;  /* 0x20000072ff047230 */ /* 0x020fe20000004100 */
[----:B------:R-:W-:Y:S01]  /*4040*/  ISETP.NE.AND P6, PT, R118, RZ, PT ;  /* 0x000000ff7600720c */ /* 0x000fe20003fc5270 */
        /* <DEDUP_REMOVED lines=8> */
[----:B------:R-:W-:-:S13]  /*40d0*/  ISETP.GT.AND P4, PT, R3, 0x80, P6 ;  /* 0x000000800300780c */ /* 0x000fda0003784270 */
[----:B0-----:R-:W-:Y:S05]  /*40e0*/  @!P4 BRA `(.L_x_105) ;  /* 0x000000000004c947 */ /* 0x001fea0003800000 */
[----:B------:R0:W5:Y:S02]  /*40f0*/  LDG.E.LTC128B.U16 R114, desc[UR38][R60.64+0x20] ;  /* 0x000020263c727981 */ /* 0x000164000c1e1520 */
.L_x_105:
[----:B------:R-:W-:Y:S05]  /*4100*/  BSYNC B1 ;  /* 0x0000000000017941 */ /* 0x000fea0003800000 */
.L_x_104:
[----:B-----5:R-:W-:Y:S01]  /*4110*/  HADD2.F32 R4, -RZ, R114.H0_H0 ;  /* 0x20000072ff047230 */ /* 0x020fe20000004100 */
[----:B------:R-:W-:Y:S01]  /*4120*/  ISETP.NE.AND P6, PT, R100, RZ, PT ;  /* 0x000000ff6400720c */ /* 0x000fe20003fc5270 */
[----:B------:R-:W-:Y:S03]  /*4130*/  BSSY B1, `(.L_x_106) ;  /* 0x000000b000017945 */ /* 0x000fe60003800000 */
[----:B------:R-:W-:Y:S01]  /*4140*/  FMUL R5, R4, R89 ;  /* 0x0000005904057220 */ /* 0x000fe20000400000 */
[----:B------:R-:W-:-:S03]  /*4150*/  @P4 IMAD.MOV.U32 R4, RZ, RZ, R14 ;  /* 0x000000ffff044224 */ /* 0x000fc600078e000e */
        /* <DEDUP_REMOVED lines=8> */
.L_x_107:
[----:B------:R-:W-:Y:S05]  /*41e0*/  BSYNC B1 ;  /* 0x0000000000017941 */ /* 0x000fea0003800000 */
.L_x_106:
        /* <DEDUP_REMOVED lines=13> */
.L_x_109:
[----:B------:R-:W-:Y:S05]  /*42c0*/  BSYNC B1 ;  /* 0x0000000000017941 */ /* 0x000fea0003800000 */
.L_x_108:
[----:B-----5:R-:W-:Y:S01]  /*42d0*/  HADD2.F32 R4, -RZ, R114.H0_H0 ;  /* 0x20000072ff047230 */ /* 0x020fe20000004100 */
[----:B------:R-:W-:Y:S04]  /*42e0*/  BSSY B1, `(.L_x_110) ;  /* 0x000000b000017945 */ /* 0x000fe80003800000 */
        /* <DEDUP_REMOVED lines=10> */
.L_x_111:
[----:B------:R-:W-:Y:S05]  /*4390*/  BSYNC B1 ;  /* 0x0000000000017941 */ /* 0x000fea0003800000 */
.L_x_110:
        /* <DEDUP_REMOVED lines=13> */
.L_x_113:
[----:B------:R-:W-:Y:S05]  /*4470*/  BSYNC B1 ;  /* 0x0000000000017941 */ /* 0x000fea0003800000 */
.L_x_112:
        /* <DEDUP_REMOVED lines=13> */
.L_x_115:
[----:B------:R-:W-:Y:S05]  /*4550*/  BSYNC B1 ;  /* 0x0000000000017941 */ /* 0x000fea0003800000 */
.L_x_114:
        /* <DEDUP_REMOVED lines=13> */
.L_x_117:
[----:B------:R-:W-:Y:S05]  /*4630*/  BSYNC B1 ;  /* 0x0000000000017941 */ /* 0x000fea0003800000 */
.L_x_116:
        /* <DEDUP_REMOVED lines=12> */
.L_x_119:
[----:B------:R-:W-:Y:S05]  /*4700*/  BSYNC B1 ;  /* 0x0000000000017941 */ /* 0x000fea0003800000 */
.L_x_118:
        /* <DEDUP_REMOVED lines=13> */
.L_x_121:
[----:B------:R-:W-:Y:S05]  /*47e0*/  BSYNC B1 ;  /* 0x0000000000017941 */ /* 0x000fea0003800000 */
.L_x_120:
        /* <DEDUP_REMOVED lines=13> */
.L_x_123:
[----:B------:R-:W-:Y:S05]  /*48c0*/  BSYNC B1 ;  /* 0x0000000000017941 */ /* 0x000fea0003800000 */
.L_x_122:
        /* <DEDUP_REMOVED lines=13> */
.L_x_125:
[----:B------:R-:W-:Y:S05]  /*49a0*/  BSYNC B1 ;  /* 0x0000000000017941 */ /* 0x000fea0003800000 */
.L_x_124:
        /* <DEDUP_REMOVED lines=12> */
.L_x_127:
[----:B------:R-:W-:Y:S05]  /*4a70*/  BSYNC B1 ;  /* 0x0000000000017941 */ /* 0x000fea0003800000 */
.L_x_126:
        /* <DEDUP_REMOVED lines=13> */
.L_x_129:
[----:B------:R-:W-:Y:S05]  /*4b50*/  BSYNC B1 ;  /* 0x0000000000017941 */ /* 0x000fea0003800000 */
.L_x_128:
        /* <DEDUP_REMOVED lines=12> */
.L_x_131:
[----:B------:R-:W-:Y:S05]  /*4c20*/  BSYNC B1 ;  /* 0x0000000000017941 */ /* 0x000fea0003800000 */
.L_x_130:
        /* <DEDUP_REMOVED lines=12> */
.L_x_133:
[----:B------:R-:W-:Y:S05]  /*4cf0*/  BSYNC B1 ;  /* 0x0000000000017941 */ /* 0x000fea0003800000 */
.L_x_132:
[----:B-----5:R-:W-:Y:S01]  /*4d00*/  HADD2.F32 R4, -RZ, R114.H0_H0 ;  /* 0x20000072ff047230 */ /* 0x020fe20000004100 */
[----:B------:R-:W-:Y:S01]  /*4d10*/  ISETP.GT.AND P5, PT, R3, 0x88, P5 ;  /* 0x000000880300780c */ /* 0x000fe20002fa4270 */
        /* <DEDUP_REMOVED lines=8> */
[----:B------:R-:W-:Y:S05]  /*4da0*/  @!P5 BRA `(.L_x_135) ;  /* 0x000000000004d947 */ /* 0x000fea0003800000 */
[----:B------:R0:W5:Y:S02]  /*4db0*/  LDG.E.LTC128B.U16 R114, desc[UR38][R12.64+0x52] ;  /* 0x000052260c727981 */ /* 0x000164000c1e1520 */
.L_x_135:
[----:B------:R-:W-:Y:S05]  /*4dc0*/  BSYNC B1 ;  /* 0x0000000000017941 */ /* 0x000fea0003800000 */
.L_x_134:
[----:B0----5:R-:W-:Y:S01]  /*4dd0*/  HADD2.F32 R4, -RZ, R114.H0_H0 ;  /* 0x20000072ff047230 */ /* 0x021fe20000004100 */
        /* <DEDUP_REMOVED lines=11> */
.L_x_137:
[----:B------:R-:W-:Y:S05]  /*4e90*/  BSYNC B1 ;  /* 0x0000000000017941 */ /* 0x000fea0003800000 */
.L_x_136:
[----:B0----5:R-:W-:Y:S01]  /*4ea0*/  HADD2.F32 R4, -RZ, R114.H0_H0 ;  /* 0x20000072ff047230 */ /* 0x021fe20000004100 */
        /* <DEDUP_REMOVED lines=11> */
.L_x_139:
[----:B------:R-:W-:Y:S05]  /*4f60*/  BSYNC B1 ;  /* 0x0000000000017941 */ /* 0x000fea0003800000 */
.L_x_138:
        /* <DEDUP_REMOVED lines=12> */
.L_x_141:
[----:B------:R-:W-:Y:S05]  /*5030*/  BSYNC B1 ;  /* 0x0000000000017941 */ /* 0x000fea0003800000 */
.L_x_140:
        /* <DEDUP_REMOVED lines=12> */
.L_x_143:
[----:B------:R-:W-:Y:S05]  /*5100*/  BSYNC B1 ;  /* 0x0000000000017941 */ /* 0x000fea0003800000 */
.L_x_142:
        /* <DEDUP_REMOVED lines=12> */
.L_x_145:
[----:B------:R-:W-:Y:S05]  /*51d0*/  BSYNC B1 ;  /* 0x0000000000017941 */ /* 0x000fea0003800000 */
.L_x_144:
        /* <DEDUP_REMOVED lines=12> */
.L_x_147:
[----:B------:R-:W-:Y:S05]  /*52a0*/  BSYNC B1 ;  /* 0x0000000000017941 */ /* 0x000fea0003800000 */
.L_x_146:
        /* <DEDUP_REMOVED lines=9> */
.L_x_149:
[----:B------:R-:W-:Y:S05]  /*5340*/  BSYNC B1 ;  /* 0x0000000000017941 */ /* 0x000fea0003800000 */
.L_x_148:
        /* <DEDUP_REMOVED lines=12> */
.L_x_151:
[----:B------:R-:W-:Y:S05]  /*5410*/  BSYNC B1 ;  /* 0x0000000000017941 */ /* 0x000fea0003800000 */
.L_x_150:
[----:B------:R-:W-:Y:S05]  /*5420*/  @!P0 BRA `(.L_x_152) ;  /* 0x0000001400848947 */ /* 0x000fea0003800000 */
[----:B-----5:R-:W-:-:S05]  /*5430*/  HADD2.F32 R114, -RZ, R114.H0_H0 ;  /* 0x20000072ff727230 */ /* 0x020fca0000004100 */
[----:B------:R-:W-:-:S04]  /*5440*/  FMUL R114, R114, R89 ;  /* 0x0000005972727220 */ /* 0x000fc80000400000 */
[----:B------:R-:W-:-:S05]  /*5450*/  FFMA R114, R55, R88, R114 ;  /* 0x0000005837727223 */ /* 0x000fca0000000072 */
[----:B------:R-:W-:-:S05]  /*5460*/  F2FP.F16.F32.PACK_AB R114, RZ, R114 ;  /* 0x00000072ff72723e */ /* 0x000fca00000000ff */
[----:B------:R0:W-:Y:S01]  /*5470*/  STG.E.U16 desc[UR38][R10.64+0x72], R114 ;  /* 0x000072720a007986 */ /* 0x0001e2000c101526 */
[----:B------:R-:W-:Y:S05]  /*5480*/  BRA `(.L_x_152) ;  /* 0x00000014006c7947 */ /* 0x000fea0003800000 */
.L_x_29:
[----:B------:R-:W-:Y:S01]  /*5490*/  ULDC.64 UR4, c[0x0][0x5c0] ;  /* 0x0001700000047ab9 */ /* 0x000fe20000000a00 */
[-C--:B------:R-:W-:Y:S01]  /*54a0*/  FMUL R56, R56, R88.reuse ;  /* 0x0000005838387220 */ /* 0x080fe20000400000 */
[----:B------:R-:W-:Y:S01]  /*54b0*/  LEA R10, P1, R110, UR4, 0x1 ;  /* 0x000000046e0a7c11 */ /* 0x000fe2000f8208ff */
[----:B------:R-:W-:Y:S01]  /*54c0*/  IMAD.SHL.U32 R7, R94, 0x2, RZ ;  /* 0x000000025e077824 */ /* 0x000fe200078e00ff */
[----:B------:R-:W-:Y:S01]  /*54d0*/  ISETP.GT.AND P3, PT, R4, 0x1, PT ;  /* 0x000000010400780c */ /* 0x000fe20003f64270 */
[----:B------:R-:W-:Y:S01]  /*54e0*/  FMUL R57, R57, R88 ;  /* 0x0000005839397220 */ /* 0x000fe20000400000 */
[----:B------:R-:W-:Y:S01]  /*54f0*/  F2FP.F16.F32.PACK_AB R56, RZ, R56 ;  /* 0x00000038ff38723e */ /* 0x000fe200000000ff */
[-C--:B------:R-:W-:Y:S01]  /*5500*/  FMUL R58, R58, R88.reuse ;  /* 0x000000583a3a7220 */ /* 0x080fe20000400000 */
[----:B------:R-:W-:Y:S01]  /*5510*/  LEA.HI.X R11, R110, UR5, R103, 0x1, P1 ;  /* 0x000000056e0b7c11 */ /* 0x000fe200088f0c67 */
[-C--:B------:R-:W-:Y:S01]  /*5520*/  FMUL R59, R59, R88.reuse ;  /* 0x000000583b3b7220 */ /* 0x080fe20000400000 */
[----:B------:R-:W-:Y:S01]  /*5530*/  ISETP.GT.AND P1, PT, R3, RZ, P3 ;  /* 0x000000ff0300720c */ /* 0x000fe20001f24270 */
[----:B------:R-:W-:Y:S01]  /*5540*/  IMAD.SHL.U32 R19, R95, 0x2, RZ ;  /* 0x000000025f137824 */ /* 0x000fe200078e00ff */
[----:B------:R-:W-:Y:S01]  /*5550*/  ISETP.GT.AND P2, PT, R3, 0x8, P6 ;  /* 0x000000080300780c */ /* 0x000fe20003744270 */
[----:B------:R-:W-:Y:S01]  /*5560*/  @P0 STG.E.U16 desc[UR38][R10.64], R56 ;  /* 0x000000380a000986 */ /* 0x000fe2000c101526 */
[----:B------:R-:W-:Y:S01]  /*5570*/  SHF.L.U64.HI R5, R94, 0x1, R93 ;  /* 0x000000015e057819 */ /* 0x000fe2000001025d */
[----:B------:R-:W-:Y:S01]  /*5580*/  FMUL R60, R60, R88 ;  /* 0x000000583c3c7220 */ /* 0x000fe20000400000 */
[----:B------:R-:W-:Y:S01]  /*5590*/  IADD3 R8, P0, R7, R10, RZ ;  /* 0x0000000a07087210 */ /* 0x000fe20007f1e0ff */
[-C--:B------:R-:W-:Y:S01]  /*55a0*/  FMUL R61, R61, R88.reuse ;  /* 0x000000583d3d7220 */ /* 0x080fe20000400000 */
[----:B------:R-:W-:Y:S01]  /*55b0*/  F2FP.F16.F32.PACK_AB R57, RZ, R57 ;  /* 0x00000039ff39723e */ /* 0x000fe200000000ff */
[----:B------:R-:W-:Y:S01]  /*55c0*/  FMUL R63, R63, R88 ;  /* 0x000000583f3f7220 */ /* 0x000fe20000400000 */
[----:B------:R-:W-:Y:S01]  /*55d0*/  F2FP.F16.F32.PACK_AB R58, RZ, R58 ;  /* 0x0000003aff3a723e */ /* 0x000fe200000000ff */
[----:B------:R-:W-:Y:S01]  /*55e0*/  IMAD.X R9, R5, 0x1, R11, P0 ;  /* 0x0000000105097824 */ /* 0x000fe200000e060b */
[----:B------:R-:W-:Y:S01]  /*55f0*/  ISETP.GT.AND P0, PT, R3, 0x8, P3 ;  /* 0x000000080300780c */ /* 0x000fe20001f04270 */
[----:B------:R-:W-:Y:S01]  /*5600*/  @P1 STG.E.U16 desc[UR38][R10.64+0x2], R57 ;  /* 0x000002390a001986 */ /* 0x000fe2000c101526 */
[----:B------:R-:W-:Y:S01]  /*5610*/  F2FP.F16.F32.PACK_AB R59, RZ, R59 ;  /* 0x0000003bff3b723e */ /* 0x000fe200000000ff */
[----:B------:R-:W-:Y:S01]  /*5620*/  FMUL R62, R62, R88 ;  /* 0x000000583e3e7220 */ /* 0x000fe20000400000 */
[----:B------:R-:W-:Y:S01]  /*5630*/  SHF.L.U64.HI R13, R95, 0x1, R92 ;  /* 0x000000015f0d7819 */ /* 0x000fe2000001025c */
[----:B------:R-:W-:Y:S01]  /*5640*/  @P2 STG.E.U16 desc[UR38][R8.64], R58 ;  /* 0x0000003a08002986 */ /* 0x000fe2000c101526 */
[----:B------:R-:W-:Y:S01]  /*5650*/  IADD3 R6, P1, P2, R19, R10, R7 ;  /* 0x0000000a13067210 */ /* 0x000fe20007a3e007 */
[-C--:B------:R-:W-:Y:S01]  /*5660*/  FMUL R64, R64, R88.reuse ;  /* 0x0000005840407220 */ /* 0x080fe20000400000 */
[C---:B------:R-:W-:Y:S01]  /*5670*/  ISETP.GT.AND P4, PT, R4.reuse, 0x8, PT ;  /* 0x000000080400780c */ /* 0x040fe20003f84270 */
[-C--:B------:R-:W-:Y:S01]  /*5680*/  FMUL R65, R65, R88.reuse ;  /* 0x0000005841417220 */ /* 0x080fe20000400000 */
[----:B------:R-:W-:Y:S01]  /*5690*/  ISETP.GT.AND P3, PT, R4, 0x9, PT ;  /* 0x000000090400780c */ /* 0x000fe20003f64270 */
[-C--:B------:R-:W-:Y:S01]  /*56a0*/  FMUL R66, R66, R88.reuse ;  /* 0x0000005842427220 */ /* 0x080fe20000400000 */
[----:B------:R-:W-:Y:S01]  /*56b0*/  IADD3.X R7, R13, R11, R5, P1, P2 ;  /* 0x0000000b0d077210 */ /* 0x000fe20000fe4405 */
[----:B------:R-:W-:Y:S01]  /*56c0*/  @P0 STG.E.U16 desc[UR38][R8.64+0x2], R59 ;  /* 0x0000023b08000986 */ /* 0x000fe2000c101526 */
[----:B------:R-:W-:Y:S01]  /*56d0*/  ISETP.GT.AND P1, PT, R3, RZ, P4 ;  /* 0x000000ff0300720c */ /* 0x000fe20002724270 */
[-C--:B------:R-:W-:Y:S01]  /*56e0*/  FMUL R67, R67, R88.reuse ;  /* 0x0000005843437220 */ /* 0x080fe20000400000 */
[----:B------:R-:W-:Y:S01]  /*56f0*/  ISETP.GT.AND P0, PT, R3, RZ, P3 ;  /* 0x000000ff0300720c */ /* 0x000fe20001f04270 */
[----:B------:R-:W-:Y:S01]  /*5700*/  FMUL R68, R68, R88 ;  /* 0x0000005844447220 */ /* 0x000fe20000400000 */
[----:B------:R-:W-:Y:S01]  /*5710*/  F2FP.F16.F32.PACK_AB R60, RZ, R60 ;  /* 0x0000003cff3c723e */ /* 0x000fe200000000ff */
[-C--:B------:R-:W-:Y:S01]  /*5720*/  FMUL R69, R69, R88.reuse ;  /* 0x0000005845457220 */ /* 0x080fe20000400000 */
[----:B------:R-:W-:Y:S01]  /*5730*/  F2FP.F16.F32.PACK_AB R61, RZ, R61 ;  /* 0x0000003dff3d723e */ /* 0x000fe200000000ff */
[-C--:B------:R-:W-:Y:S01]  /*5740*/  FMUL R70, R70, R88.reuse ;  /* 0x0000005846467220 */ /* 0x080fe20000400000 */
[----:B------:R-:W-:Y:S01]  /*5750*/  F2FP.F16.F32.PACK_AB R63, RZ, R63 ;  /* 0x0000003fff3f723e */ /* 0x000fe200000000ff */
[----:B------:R-:W-:Y:S01]  /*5760*/  FMUL R71, R71, R88 ;  /* 0x0000005847477220 */ /* 0x000fe20000400000 */
[----:B------:R-:W-:Y:S01]  /*5770*/  F2FP.F16.F32.PACK_AB R62, RZ, R62 ;  /* 0x0000003eff3e723e */ /* 0x000fe200000000ff */
[----:B------:R-:W-:Y:S01]  /*5780*/  FMUL R72, R72, R88 ;  /* 0x0000005848487220 */ /* 0x000fe20000400000 */
[----:B------:R-:W-:Y:S01]  /*5790*/  F2FP.F16.F32.PACK_AB R64, RZ, R64 ;  /* 0x00000040ff40723e */ /* 0x000fe200000000ff */
[----:B------:R-:W-:Y:S01]  /*57a0*/  @P1 STG.E.U16 desc[UR38][R10.64+0x10], R60 ;  /* 0x0000103c0a001986 */ /* 0x000fe2000c101526 */
[----:B------:R-:W-:Y:S01]  /*57b0*/  ISETP.GT.AND P1, PT, R3, 0x8, P4 ;  /* 0x000000080300780c */ /* 0x000fe20002724270 */
[-C--:B------:R-:W-:Y:S01]  /*57c0*/  FMUL R73, R73, R88.reuse ;  /* 0x0000005849497220 */ /* 0x080fe20000400000 */
[----:B------:R-:W-:Y:S01]  /*57d0*/  ISETP.GT.AND P2, PT, R4, 0x11, PT ;  /* 0x000000110400780c */ /* 0x000fe20003f44270 */
[----:B------:R-:W-:Y:S01]  /*57e0*/  @P0 STG.E.U16 desc[UR38][R10.64+0x12], R61 ;  /* 0x0000123d0a000986 */ /* 0x000fe2000c101526 */
[----:B------:R-:W-:Y:S01]  /*57f0*/  ISETP.GT.AND P0, PT, R3, 0x8, P3 ;  /* 0x000000080300780c */ /* 0x000fe20001f04270 */
[-C--:B------:R-:W-:Y:S01]  /*5800*/  FMUL R74, R74, R88.reuse ;  /* 0x000000584a4a7220 */ /* 0x080fe20000400000 */
[----:B------:R-:W-:Y:S01]  /*5810*/  ISETP.GT.AND P3, PT, R4, 0x10, PT ;  /* 0x000000100400780c */ /* 0x000fe20003f64270 */
[-C--:B------:R-:W-:Y:S01]  /*5820*/  FMUL R75, R75, R88.reuse ;  /* 0x000000584b4b7220 */ /* 0x080fe20000400000 */
[----:B------:R-:W-:Y:S01]  /*5830*/  F2FP.F16.F32.PACK_AB R65, RZ, R65 ;  /* 0x00000041ff41723e */ /* 0x000fe200000000ff */
[----:B------:R-:W-:Y:S01]  /*5840*/  FMUL R76, R76, R88 ;  /* 0x000000584c4c7220 */ /* 0x000fe20000400000 */
[----:B------:R-:W-:Y:S01]  /*5850*/  F2FP.F16.F32.PACK_AB R66, RZ, R66 ;  /* 0x00000042ff42723e */ /* 0x000fe200000000ff */
[----:B------:R-:W-:Y:S01]  /*5860*/  FMUL R77, R77, R88 ;  /* 0x000000584d4d7220 */ /* 0x000fe20000400000 */
[----:B------:R-:W-:Y:S01]  /*5870*/  F2FP.F16.F32.PACK_AB R67, RZ, R67 ;  /* 0x00000043ff43723e */ /* 0x000fe200000000ff */
[----:B------:R-:W-:Y:S01]  /*5880*/  @P1 STG.E.U16 desc[UR38][R8.64+0x10], R62 ;  /* 0x0000103e08001986 */ /* 0x000fe2000c101526 */
[----:B------:R-:W-:Y:S01]  /*5890*/  F2FP.F16.F32.PACK_AB R68, RZ, R68 ;  /* 0x00000044ff44723e */ /* 0x000fe200000000ff */
[-C--:B------:R-:W-:Y:S01]  /*58a0*/  FMUL R78, R78, R88.reuse ;  /* 0x000000584e4e7220 */ /* 0x080fe20000400000 */
[----:B------:R-:W-:Y:S01]  /*58b0*/  ISETP.GT.AND P1, PT, R4, 0x19, PT ;  /* 0x000000190400780c */ /* 0x000fe20003f24270 */
[----:B------:R-:W-:Y:S01]  /*58c0*/  @P0 STG.E.U16 desc[UR38][R8.64+0x12], R63 ;  /* 0x0000123f08000986 */ /* 0x000fe2000c101526 */
[----:B------:R-:W-:Y:S01]  /*58d0*/  ISETP.GT.AND P0, PT, R3, RZ, P3 ;  /* 0x000000ff0300720c */ /* 0x000fe20001f04270 */
[-C--:B------:R-:W-:Y:S01]  /*58e0*/  FMUL R79, R79, R88.reuse ;  /* 0x000000584f4f7220 */ /* 0x080fe20000400000 */
[----:B------:R-:W-:Y:S01]  /*58f0*/  F2FP.F16.F32.PACK_AB R69, RZ, R69 ;  /* 0x00000045ff45723e */ /* 0x000fe200000000ff */
[----:B------:R-:W-:Y:S01]  /*5900*/  FMUL R80, R80, R88 ;  /* 0x0000005850507220 */ /* 0x000fe20000400000 */
[----:B------:R-:W-:Y:S01]  /*5910*/  F2FP.F16.F32.PACK_AB R70, RZ, R70 ;  /* 0x00000046ff46723e */ /* 0x000fe200000000ff */
        /* <DEDUP_REMOVED lines=8> */
[----:B------:R-:W-:Y:S01]  /*59a0*/  @P0 STG.E.U16 desc[UR38][R10.64+0x20], R64 ;  /* 0x000020400a000986 */ /* 0x000fe2000c101526 */
[----:B------:R-:W-:Y:S01]  /*59b0*/  ISETP.GT.AND P0, PT, R3, RZ, P2 ;  /* 0x000000ff0300720c */ /* 0x000fe20001704270 */
[-C--:B------:R-:W-:Y:S01]  /*59c0*/  FMUL R85, R85, R88.reuse ;  /* 0x0000005855557220 */ /* 0x080fe20000400000 */
[----:B------:R-:W-:Y:S01]  /*59d0*/  F2FP.F16.F32.PACK_AB R75, RZ, R75 ;  /* 0x0000004bff4b723e */ /* 0x000fe200000000ff */
[-C--:B------:R-:W-:Y:S01]  /*59e0*/  FMUL R86, R86, R88.reuse ;  /* 0x0000005856567220 */ /* 0x080fe20000400000 */
[----:B------:R-:W-:Y:S01]  /*59f0*/  ISETP.GT.AND P5, PT, R4, 0x28, PT ;  /* 0x000000280400780c */ /* 0x000fe20003fa4270 */
[----:B------:R-:W-:Y:S01]  /*5a00*/  FMUL R87, R87, R88 ;  /* 0x0000005857577220 */ /* 0x000fe20000400000 */
[----:B------:R-:W-:Y:S01]  /*5a10*/  F2FP.F16.F32.PACK_AB R76, RZ, R76 ;  /* 0x0000004cff4c723e */ /* 0x000fe200000000ff */
[-C--:B------:R-:W-:Y:S01]  /*5a20*/  FMUL R24, R24, R88.reuse ;  /* 0x0000005818187220 */ /* 0x080fe20000400000 */
[----:B------:R-:W-:Y:S01]  /*5a30*/  ISETP.GT.AND P4, PT, R4, 0x29, PT ;  /* 0x000000290400780c */ /* 0x000fe20003f84270 */
[-C--:B------:R-:W-:Y:S01]  /*5a40*/  FMUL R25, R25, R88.reuse ;  /* 0x0000005819197220 */ /* 0x080fe20000400000 */
[----:B------:R-:W-:Y:S01]  /*5a50*/  F2FP.F16.F32.PACK_AB R77, RZ, R77 ;  /* 0x0000004dff4d723e */ /* 0x000fe200000000ff */
[----:B------:R-:W-:Y:S01]  /*5a60*/  FMUL R26, R26, R88 ;  /* 0x000000581a1a7220 */ /* 0x000fe20000400000 */
[----:B------:R-:W-:Y:S01]  /*5a70*/  F2FP.F16.F32.PACK_AB R78, RZ, R78 ;  /* 0x0000004eff4e723e */ /* 0x000fe200000000ff */
[----:B------:R-:W-:Y:S01]  /*5a80*/  @P0 STG.E.U16 desc[UR38][R10.64+0x22], R65 ;  /* 0x000022410a000986 */ /* 0x000fe2000c101526 */
[----:B------:R-:W-:Y:S01]  /*5a90*/  ISETP.GT.AND P0, PT, R3, 0x8, P3 ;  /* 0x000000080300780c */ /* 0x000fe20001f04270 */
[-C--:B------:R-:W-:Y:S01]  /*5aa0*/  FMUL R27, R27, R88.reuse ;  /* 0x000000581b1b7220 */ /* 0x080fe20000400000 */
[----:B------:R-:W-:Y:S01]  /*5ab0*/  F2FP.F16.F32.PACK_AB R79, RZ, R79 ;  /* 0x0000004fff4f723e */ /* 0x000fe200000000ff */
[-C--:B------:R-:W-:Y:S01]  /*5ac0*/  FMUL R28, R28, R88.reuse ;  /* 0x000000581c1c7220 */ /* 0x080fe20000400000 */
[----:B------:R-:W-:Y:S01]  /*5ad0*/  ISETP.GT.AND P3, PT, R4, 0x30, PT ;  /* 0x000000300400780c */ /* 0x000fe20003f64270 */
        /* <DEDUP_REMOVED lines=8> */
[----:B------:R-:W-:Y:S01]  /*5b60*/  @P0 STG.E.U16 desc[UR38][R8.64+0x20], R66 ;  /* 0x0000204208000986 */ /* 0x000fe2000c101526 */
[----:B------:R-:W-:Y:S01]  /*5b70*/  ISETP.GT.AND P0, PT, R3, 0x8, P2 ;  /* 0x000000080300780c */ /* 0x000fe20001704270 */
[-C--:B------:R-:W-:Y:S01]  /*5b80*/  FMUL R33, R33, R88.reuse ;  /* 0x0000005821217220 */ /* 0x080fe20000400000 */
[----:B------:R-:W-:Y:S01]  /*5b90*/  ISETP.GT.AND P2, PT, R4, 0x18, PT ;  /* 0x000000180400780c */ /* 0x000fe20003f44270 */
[----:B------:R-:W-:Y:S01]  /*5ba0*/  FMUL R34, R34, R88 ;  /* 0x0000005822227220 */ /* 0x000fe20000400000 */
[----:B------:R-:W-:Y:S01]  /*5bb0*/  F2FP.F16.F32.PACK_AB R84, RZ, R84 ;  /* 0x00000054ff54723e */ /* 0x000fe200000000ff */
[-C--:B------:R-:W-:Y:S01]  /*5bc0*/  FMUL R35, R35, R88.reuse ;  /* 0x0000005823237220 */ /* 0x080fe20000400000 */
[----:B------:R-:W-:Y:S01]  /*5bd0*/  P2R R5, PR, RZ, 0x20 ;  /* 0x00000020ff057803 */ /* 0x000fe20000000000 */
[-C--:B------:R-:W-:Y:S01]  /*5be0*/  FMUL R36, R36, R88.reuse ;  /* 0x0000005824247220 */ /* 0x080fe20000400000 */
[----:B------:R-:W-:Y:S01]  /*5bf0*/  F2FP.F16.F32.PACK_AB R85, RZ, R85 ;  /* 0x00000055ff55723e */ /* 0x000fe200000000ff */
[----:B------:R-:W-:Y:S01]  /*5c00*/  FMUL R37, R37, R88 ;  /* 0x0000005825257220 */ /* 0x000fe20000400000 */
[----:B------:R-:W-:Y:S01]  /*5c10*/  F2FP.F16.F32.PACK_AB R86, RZ, R86 ;  /* 0x00000056ff56723e */ /* 0x000fe200000000ff */
[-C--:B------:R-:W-:Y:S01]  /*5c20*/  FMUL R38, R38, R88.reuse ;  /* 0x0000005826267220 */ /* 0x080fe20000400000 */
[----:B------:R-:W-:Y:S01]  /*5c30*/  F2FP.F16.F32.PACK_AB R87, RZ, R87 ;  /* 0x00000057ff57723e */ /* 0x000fe200000000ff */
[----:B------:R-:W-:Y:S01]  /*5c40*/  @P0 STG.E.U16 desc[UR38][R8.64+0x22], R67 ;  /* 0x0000224308000986 */ /* 0x000fe2000c101526 */
[----:B------:R-:W-:Y:S01]  /*5c50*/  ISETP.GT.AND P0, PT, R3, RZ, P2 ;  /* 0x000000ff0300720c */ /* 0x000fe20001704270 */
        /* <DEDUP_REMOVED lines=36> */
[----:B------:R-:W-:Y:S01]  /*5ea0*/  FMUL R55, R55, R88 ;  /* 0x0000005837377220 */ /* 0x000fe20000400000 */
[----:B------:R-:W-:-:S02]  /*5eb0*/  F2FP.F16.F32.PACK_AB R39, RZ, R39 ;  /* 0x00000027ff27723e */ /* 0x000fc400000000ff */
[----:B------:R-:W-:Y:S01]  /*5ec0*/  F2FP.F16.F32.PACK_AB R40, RZ, R40 ;  /* 0x00000028ff28723e */ /* 0x000fe200000000ff */
[----:B------:R-:W-:Y:S01]  /*5ed0*/  @P0 STG.E.U16 desc[UR38][R8.64+0x30], R70 ;  /* 0x0000304608000986 */ /* 0x000fe2000c101526 */
[----:B------:R-:W-:Y:S02]  /*5ee0*/  ISETP.GT.AND P0, PT, R3, 0x8, P1 ;  /* 0x000000080300780c */ /* 0x000fe40000f04270 */
[----:B------:R-:W-:Y:S02]  /*5ef0*/  ISETP.GT.AND P1, PT, R4, 0x21, PT ;  /* 0x000000210400780c */ /* 0x000fe40003f24270 */
[----:B------:R-:W-:Y:S02]  /*5f00*/  F2FP.F16.F32.PACK_AB R41, RZ, R41 ;  /* 0x00000029ff29723e */ /* 0x000fe400000000ff */
[----:B------:R-:W-:Y:S02]  /*5f10*/  F2FP.F16.F32.PACK_AB R42, RZ, R42 ;  /* 0x0000002aff2a723e */ /* 0x000fe400000000ff */
[----:B------:R-:W-:-:S02]  /*5f20*/  F2FP.F16.F32.PACK_AB R43, RZ, R43 ;  /* 0x0000002bff2b723e */ /* 0x000fc400000000ff */
[----:B------:R-:W-:Y:S02]  /*5f30*/  F2FP.F16.F32.PACK_AB R44, RZ, R44 ;  /* 0x0000002cff2c723e */ /* 0x000fe400000000ff */
[----:B------:R-:W-:Y:S01]  /*5f40*/  F2FP.F16.F32.PACK_AB R45, RZ, R45 ;  /* 0x0000002dff2d723e */ /* 0x000fe200000000ff */
[----:B------:R-:W-:Y:S01]  /*5f50*/  @P0 STG.E.U16 desc[UR38][R8.64+0x32], R71 ;  /* 0x0000324708000986 */ /* 0x000fe2000c101526 */
[----:B------:R-:W-:Y:S02]  /*5f60*/  ISETP.GT.AND P0, PT, R3, RZ, P2 ;  /* 0x000000ff0300720c */ /* 0x000fe40001704270 */
[----:B------:R-:W-:Y:S02]  /*5f70*/  F2FP.F16.F32.PACK_AB R46, RZ, R46 ;  /* 0x0000002eff2e723e */ /* 0x000fe400000000ff */
[----:B------:R-:W-:Y:S02]  /*5f80*/  F2FP.F16.F32.PACK_AB R47, RZ, R47 ;  /* 0x0000002fff2f723e */ /* 0x000fe400000000ff */
[----:B------:R-:W-:-:S02]  /*5f90*/  F2FP.F16.F32.PACK_AB R48, RZ, R48 ;  /* 0x00000030ff30723e */ /* 0x000fc400000000ff */
[----:B------:R-:W-:Y:S02]  /*5fa0*/  F2FP.F16.F32.PACK_AB R49, RZ, R49 ;  /* 0x00000031ff31723e */ /* 0x000fe400000000ff */
[----:B------:R-:W-:Y:S02]  /*5fb0*/  F2FP.F16.F32.PACK_AB R50, RZ, R50 ;  /* 0x00000032ff32723e */ /* 0x000fe400000000ff */
[----:B------:R-:W-:Y:S01]  /*5fc0*/  F2FP.F16.F32.PACK_AB R51, RZ, R51 ;  /* 0x00000033ff33723e */ /* 0x000fe200000000ff */
[----:B------:R-:W-:Y:S01]  /*5fd0*/  @P0 STG.E.U16 desc[UR38][R10.64+0x40], R72 ;  /* 0x000040480a000986 */ /* 0x000fe2000c101526 */
[----:B------:R-:W-:Y:S02]  /*5fe0*/  ISETP.GT.AND P0, PT, R3, RZ, P1 ;  /* 0x000000ff0300720c */ /* 0x000fe40000f04270 */
[----:B------:R-:W-:Y:S02]  /*5ff0*/  F2FP.F16.F32.PACK_AB R52, RZ, R52 ;  /* 0x00000034ff34723e */ /* 0x000fe400000000ff */
[----:B------:R-:W-:-:S02]  /*6000*/  F2FP.F16.F32.PACK_AB R53, RZ, R53 ;  /* 0x00000035ff35723e */ /* 0x000fc400000000ff */
[----:B------:R-:W-:Y:S02]  /*6010*/  F2FP.F16.F32.PACK_AB R54, RZ, R54 ;  /* 0x00000036ff36723e */ /* 0x000fe400000000ff */
[----:B------:R-:W-:-:S05]  /*6020*/  F2FP.F16.F32.PACK_AB R55, RZ, R55 ;  /* 0x00000037ff37723e */ /* 0x000fca00000000ff */
[----:B------:R-:W-:Y:S01]  /*6030*/  @P0 STG.E.U16 desc[UR38][R10.64+0x42], R73 ;  /* 0x000042490a000986 */ /* 0x000fe2000c101526 */
[----:B------:R-:W-:Y:S02]  /*6040*/  ISETP.GT.AND P0, PT, R3, 0x8, P2 ;  /* 0x000000080300780c */ /* 0x000fe40001704270 */
[----:B------:R-:W-:-:S11]  /*6050*/  ISETP.GT.AND P2, PT, R4, 0x38, PT ;  /* 0x000000380400780c */ /* 0x000fd60003f44270 */
[----:B------:R-:W-:Y:S01]  /*6060*/  @P0 STG.E.U16 desc[UR38][R8.64+0x40], R74 ;  /* 0x0000404a08000986 */ /* 0x000fe2000c101526 */
[----:B------:R-:W-:-:S13]  /*6070*/  ISETP.GT.AND P0, PT, R3, 0x8, P1 ;  /* 0x000000080300780c */ /* 0x000fda0000f04270 */
[----:B------:R-:W-:Y:S01]  /*6080*/  @P0 STG.E.U16 desc[UR38][R8.64+0x42], R75 ;  /* 0x0000424b08000986 */ /* 0x000fe2000c101526 */
[----:B------:R-:W-:-:S13]  /*6090*/  ISETP.GT.AND P0, PT, R3, RZ, P5 ;  /* 0x000000ff0300720c */ /* 0x000fda0002f04270 */
[----:B------:R-:W-:Y:S01]  /*60a0*/  @P0 STG.E.U16 desc[UR38][R10.64+0x50], R76 ;  /* 0x0000504c0a000986 */ /* 0x000fe2000c101526 */
[----:B------:R-:W-:-:S13]  /*60b0*/  ISETP.GT.AND P0, PT, R3, RZ, P4 ;  /* 0x000000ff0300720c */ /* 0x000fda0002704270 */
[----:B------:R-:W-:Y:S01]  /*60c0*/  @P0 STG.E.U16 desc[UR38][R10.64+0x52], R77 ;  /* 0x0000524d0a000986 */ /* 0x000fe2000c101526 */
[----:B------:R-:W-:-:S13]  /*60d0*/  ISETP.GT.AND P0, PT, R3, 0x8, P5 ;  /* 0x000000080300780c */ /* 0x000fda0002f04270 */
[----:B------:R-:W-:Y:S01]  /*60e0*/  @P0 STG.E.U16 desc[UR38][R8.64+0x50], R78 ;  /* 0x0000504e08000986 */ /* 0x000fe2000c101526 */
[----:B------:R-:W-:-:S13]  /*60f0*/  ISETP.GT.AND P0, PT, R3, 0x8, P4 ;  /* 0x000000080300780c */ /* 0x000fda0002704270 */
[----:B------:R-:W-:Y:S01]  /*6100*/  @P0 STG.E.U16 desc[UR38][R8.64+0x52], R79 ;  /* 0x0000524f08000986 */ /* 0x000fe2000c101526 */
[----:B------:R-:W-:-:S13]  /*6110*/  ISETP.GT.AND P0, PT, R3, RZ, P3 ;  /* 0x000000ff0300720c */ /* 0x000fda0001f04270 */
[----:B------:R-:W-:Y:S01]  /*6120*/  @P0 STG.E.U16 desc[UR38][R10.64+0x60], R80 ;  /* 0x000060500a000986 */ /* 0x000fe2000c101526 */
[----:B------:R-:W-:-:S04]  /*6130*/  ISETP.GT.AND P0, PT, R4, 0x31, PT ;  /* 0x000000310400780c */ /* 0x000fc80003f04270 */
[----:B------:R-:W-:-:S13]  /*6140*/  ISETP.GT.AND P1, PT, R3, RZ, P0 ;  /* 0x000000ff0300720c */ /* 0x000fda0000724270 */
[----:B------:R-:W-:Y:S01]  /*6150*/  @P1 STG.E.U16 desc[UR38][R10.64+0x62], R81 ;  /* 0x000062510a001986 */ /* 0x000fe2000c101526 */
[----:B------:R-:W-:-:S13]  /*6160*/  ISETP.GT.AND P1, PT, R3, 0x8, P3 ;  /* 0x000000080300780c */ /* 0x000fda0001f24270 */
[----:B------:R-:W-:Y:S01]  /*6170*/  @P1 STG.E.U16 desc[UR38][R8.64+0x60], R82 ;  /* 0x0000605208001986 */ /* 0x000fe2000c101526 */
[----:B------:R-:W-:-:S13]  /*6180*/  ISETP.GT.AND P1, PT, R3, 0x8, P0 ;  /* 0x000000080300780c */ /* 0x000fda0000724270 */
[----:B------:R-:W-:Y:S01]  /*6190*/  @P1 STG.E.U16 desc[UR38][R8.64+0x62], R83 ;  /* 0x0000625308001986 */ /* 0x000fe2000c101526 */
[----:B------:R-:W-:-:S05]  /*61a0*/  IADD3 R14, P1, R19, R8, RZ ;  /* 0x00000008130e7210 */ /* 0x000fca0007f3e0ff */
[----:B------:R-:W-:Y:S01]  /*61b0*/  IMAD.X R15, R13, 0x1, R9, P1 ;  /* 0x000000010d0f7824 */ /* 0x000fe200008e0609 */
[----:B------:R-:W-:-:S13]  /*61c0*/  ISETP.GT.AND P1, PT, R3, RZ, P2 ;  /* 0x000000ff0300720c */ /* 0x000fda0001724270 */
[----:B------:R-:W-:Y:S01]  /*61d0*/  @P1 STG.E.U16 desc[UR38][R10.64+0x70], R84 ;  /* 0x000070540a001986 */ /* 0x000fe2000c101526 */
[----:B------:R-:W-:-:S05]  /*61e0*/  IADD3 R20, P1, R19, R8, RZ ;  /* 0x0000000813147210 */ /* 0x000fca0007f3e0ff */
[----:B------:R-:W-:Y:S01]  /*61f0*/  IMAD.X R21, R13, 0x1, R9, P1 ;  /* 0x000000010d157824 */ /* 0x000fe200008e0609 */
[----:B------:R-:W-:-:S05]  /*6200*/  IADD3 R12, P1, R19, R10, RZ ;  /* 0x0000000a130c7210 */ /* 0x000fca0007f3e0ff */
[----:B------:R-:W-:Y:S01]  /*6210*/  IMAD.X R13, R13, 0x1, R11, P1 ;  /* 0x000000010d0d7824 */ /* 0x000fe200008e060b */
[----:B------:R-:W-:-:S04]  /*6220*/  ISETP.GT.AND P1, PT, R4, 0x39, PT ;  /* 0x000000390400780c */ /* 0x000fc80003f24270 */
[----:B------:R-:W-:-:S13]  /*6230*/  ISETP.GT.AND P5, PT, R3, RZ, P1 ;  /* 0x000000ff0300720c */ /* 0x000fda0000fa4270 */
[----:B------:R-:W-:Y:S01]  /*6240*/  @P5 STG.E.U16 desc[UR38][R10.64+0x72], R85 ;  /* 0x000072550a005986 */ /* 0x000fe2000c101526 */
[----:B------:R-:W-:-:S13]  /*6250*/  ISETP.GT.AND P5, PT, R3, 0x8, P2 ;  /* 0x000000080300780c */ /* 0x000fda00017a4270 */
[----:B------:R-:W-:Y:S01]  /*6260*/  @P5 STG.E.U16 desc[UR38][R8.64+0x70], R86 ;  /* 0x0000705608005986 */ /* 0x000fe2000c101526 */
[----:B------:R-:W-:-:S13]  /*6270*/  ISETP.GT.AND P5, PT, R3, 0x8, P1 ;  /* 0x000000080300780c */ /* 0x000fda0000fa4270 */
[----:B------:R0:W-:Y:S01]  /*6280*/  @P5 STG.E.U16 desc[UR38][R8.64+0x72], R87 ;  /* 0x0000725708005986 */ /* 0x0001e2000c101526 */
[C---:B------:R-:W-:Y:S02]  /*6290*/  ISETP.GT.AND P5, PT, R3.reuse, 0x80, P6 ;  /* 0x000000800300780c */ /* 0x040fe400037a4270 */
[----:B------:R-:W-:-:S11]  /*62a0*/  ISETP.GT.AND P6, PT, R3, 0x88, P6 ;  /* 0x000000880300780c */ /* 0x000fd600037c4270 */
[----:B------:R-:W-:Y:S01]  /*62b0*/  @P5 STG.E.U16 desc[UR38][R12.64], R24 ;  /* 0x000000180c005986 */ /* 0x000fe2000c101526 */
[----:B------:R-:W-:-:S04]  /*62c0*/  ISETP.GT.AND P5, PT, R4, 0x1, PT ;  /* 0x000000010400780c */ /* 0x000fc80003fa4270 */
[----:B------:R-:W-:-:S13]  /*62d0*/  ISETP.GT.AND P5, PT, R3, 0x80, P5 ;  /* 0x000000800300780c */ /* 0x000fda0002fa4270 */
[----:B0-----:R-:W-:Y:S02]  /*62e0*/  @P5 IMAD.MOV.U32 R8, RZ, RZ, R12 ;  /* 0x000000ffff085224 */ /* 0x001fe400078e000c */
[----:B------:R-:W-:-:S05]  /*62f0*/  @P5 IMAD.MOV.U32 R9, RZ, RZ, R13 ;  /* 0x000000ffff095224 */ /* 0x000fca00078e000d */
[----:B------:R0:W-:Y:S01]  /*6300*/  @P5 STG.E.U16 desc[UR38][R8.64+0x2], R25 ;  /* 0x0000021908005986 */ /* 0x0001e2000c101526 */
[----:B------:R-:W-:-:S03]  /*6310*/  ISETP.NE.AND P5, PT, R5, RZ, PT ;  /* 0x000000ff0500720c */ /* 0x000fc60003fa5270 */
[----:B------:R-:W-:Y:S01]  /*6320*/  @P6 STG.E.U16 desc[UR38][R14.64], R26 ;  /* 0x0000001a0e006986 */ /* 0x000fe2000c101526 */
[----:B------:R-:W-:-:S04]  /*6330*/  ISETP.GT.AND P6, PT, R4, 0x1, PT ;  /* 0x000000010400780c */ /* 0x000fc80003fc4270 */
[----:B------:R-:W-:-:S13]  /*6340*/  ISETP.GT.AND P6, PT, R3, 0x88, P6 ;  /* 0x000000880300780c */ /* 0x000fda00037c4270 */
[----:B------:R-:W-:Y:S01]  /*6350*/  @P6 STG.E.U16 desc[UR38][R20.64+0x2], R27 ;  /* 0x0000021b14006986 */ /* 0x000fe2000c101526 */
[----:B------:R-:W-:-:S04]  /*6360*/  ISETP.GT.AND P6, PT, R4, 0x8, PT ;  /* 0x000000080400780c */ /* 0x000fc80003fc4270 */
[----:B------:R-:W-:-:S13]  /*6370*/  ISETP.GT.AND P6, PT, R3, 0x80, P6 ;  /* 0x000000800300780c */ /* 0x000fda00037c4270 */
[----:B0-----:R-:W-:Y:S02]  /*6380*/  @P6 IMAD.MOV.U32 R8, RZ, RZ, R12 ;  /* 0x000000ffff086224 */ /* 0x001fe400078e000c */
[----:B------:R-:W-:-:S05]  /*6390*/  @P6 IMAD.MOV.U32 R9, RZ, RZ, R13 ;  /* 0x000000ffff096224 */ /* 0x000fca00078e000d */
[----:B------:R0:W-:Y:S01]  /*63a0*/  @P6 STG.E.U16 desc[UR38][R8.64+0x10], R28 ;  /* 0x0000101c08006986 */ /* 0x0001e2000c101526 */
[----:B------:R-:W-:-:S04]  /*63b0*/  ISETP.GT.AND P6, PT, R4, 0x9, PT ;  /* 0x000000090400780c */ /* 0x000fc80003fc4270 */
[----:B------:R-:W-:-:S13]  /*63c0*/  ISETP.GT.AND P6, PT, R3, 0x80, P6 ;  /* 0x000000800300780c */ /* 0x000fda00037c4270 */
[----:B0-----:R-:W-:Y:S02]  /*63d0*/  @P6 IMAD.MOV.U32 R8, RZ, RZ, R12 ;  /* 0x000000ffff086224 */ /* 0x001fe400078e000c */
[----:B------:R-:W-:-:S05]  /*63e0*/  @P6 IMAD.MOV.U32 R9, RZ, RZ, R13 ;  /* 0x000000ffff096224 */ /* 0x000fca00078e000d */
[----:B------:R0:W-:Y:S01]  /*63f0*/  @P6 STG.E.U16 desc[UR38][R8.64+0x12], R29 ;  /* 0x0000121d08006986 */ /* 0x0001e2000c101526 */
[----:B------:R-:W-:-:S04]  /*6400*/  ISETP.GT.AND P6, PT, R4, 0x8, PT ;  /* 0x000000080400780c */ /* 0x000fc80003fc4270 */
[----:B------:R-:W-:-:S13]  /*6410*/  ISETP.GT.AND P6, PT, R3, 0x88, P6 ;  /* 0x000000880300780c */ /* 0x000fda00037c4270 */
        /* <DEDUP_REMOVED lines=45> */
[----:B------:R-:W-:Y:S01]  /*66f0*/  @P6 STG.E.U16 desc[UR38][R8.64+0x42], R41 ;  /* 0x0000422908006986 */ /* 0x000fe2000c101526 */
[----:B------:R-:W-:-:S04]  /*6700*/  ISETP.GT.AND P6, PT, R4, 0x20, PT ;  /* 0x000000200400780c */ /* 0x000fc80003fc4270 */
[----:B------:R-:W-:-:S13]  /*6710*/  ISETP.GT.AND P6, PT, R3, 0x88, P6 ;  /* 0x000000880300780c */ /* 0x000fda00037c4270 */
[----:B------:R-:W-:Y:S01]  /*6720*/  @P6 STG.E.U16 desc[UR38][R6.64+0x40], R42 ;  /* 0x0000402a06006986 */ /* 0x000fe2000c101526 */
[----:B------:R-:W-:-:S04]  /*6730*/  ISETP.GT.AND P6, PT, R4, 0x21, PT ;  /* 0x000000210400780c */ /* 0x000fc80003fc4270 */
[----:B------:R-:W-:-:S13]  /*6740*/  ISETP.GT.AND P6, PT, R3, 0x88, P6 ;  /* 0x000000880300780c */ /* 0x000fda00037c4270 */
[----:B------:R-:W-:Y:S02]  /*6750*/  @P6 IMAD.MOV.U32 R4, RZ, RZ, R6 ;  /* 0x000000ffff046224 */ /* 0x000fe400078e0006 */
[----:B------:R-:W-:-:S05]  /*6760*/  @P6 IMAD.MOV.U32 R5, RZ, RZ, R7 ;  /* 0x000000ffff056224 */ /* 0x000fca00078e0007 */
[----:B------:R0:W-:Y:S01]  /*6770*/  @P6 STG.E.U16 desc[UR38][R4.64+0x42], R43 ;  /* 0x0000422b04006986 */ /* 0x0001e2000c101526 */
[C---:B------:R-:W-:Y:S02]  /*6780*/  ISETP.GT.AND P6, PT, R3.reuse, 0x80, P5 ;  /* 0x000000800300780c */ /* 0x040fe40002fc4270 */
[----:B------:R-:W-:-:S11]  /*6790*/  ISETP.GT.AND P5, PT, R3, 0x88, P5 ;  /* 0x000000880300780c */ /* 0x000fd60002fa4270 */
[----:B0-----:R-:W-:Y:S02]  /*67a0*/  @P6 IMAD.MOV.U32 R4, RZ, RZ, R12 ;  /* 0x000000ffff046224 */ /* 0x001fe400078e000c */
[----:B------:R-:W-:-:S05]  /*67b0*/  @P6 IMAD.MOV.U32 R5, RZ, RZ, R13 ;  /* 0x000000ffff056224 */ /* 0x000fca00078e000d */
[----:B------:R0:W-:Y:S01]  /*67c0*/  @P6 STG.E.U16 desc[UR38][R4.64+0x50], R44 ;  /* 0x0000502c04006986 */ /* 0x0001e2000c101526 */
[C---:B------:R-:W-:Y:S02]  /*67d0*/  ISETP.GT.AND P6, PT, R3.reuse, 0x80, P4 ;  /* 0x000000800300780c */ /* 0x040fe400027c4270 */
[----:B------:R-:W-:-:S11]  /*67e0*/  ISETP.GT.AND P4, PT, R3, 0x88, P4 ;  /* 0x000000880300780c */ /* 0x000fd60002784270 */
[----:B0-----:R-:W-:Y:S02]  /*67f0*/  @P6 IMAD.MOV.U32 R4, RZ, RZ, R12 ;  /* 0x000000ffff046224 */ /* 0x001fe400078e000c */
[----:B------:R-:W-:-:S05]  /*6800*/  @P6 IMAD.MOV.U32 R5, RZ, RZ, R13 ;  /* 0x000000ffff056224 */ /* 0x000fca00078e000d */
[----:B------:R0:W-:Y:S02]  /*6810*/  @P6 STG.E.U16 desc[UR38][R4.64+0x52], R45 ;  /* 0x0000522d04006986 */ /* 0x0001e4000c101526 */
[----:B0-----:R-:W-:Y:S02]  /*6820*/  @P5 IMAD.MOV.U32 R4, RZ, RZ, R6 ;  /* 0x000000ffff045224 */ /* 0x001fe400078e0006 */
[----:B------:R-:W-:-:S05]  /*6830*/  @P5 IMAD.MOV.U32 R5, RZ, RZ, R7 ;  /* 0x000000ffff055224 */ /* 0x000fca00078e0007 */
[----:B------:R0:W-:Y:S01]  /*6840*/  @P5 STG.E.U16 desc[UR38][R4.64+0x50], R46 ;  /* 0x0000502e04005986 */ /* 0x0001e2000c101526 */
[C---:B------:R-:W-:Y:S02]  /*6850*/  ISETP.GT.AND P5, PT, R3.reuse, 0x80, P3 ;  /* 0x000000800300780c */ /* 0x040fe40001fa4270 */
[----:B------:R-:W-:Y:S01]  /*6860*/  ISETP.GT.AND P3, PT, R3, 0x88, P3 ;  /* 0x000000880300780c */ /* 0x000fe20001f64270 */
        /* <DEDUP_REMOVED lines=17> */
[----:B------:R0:W-:Y:S02]  /*6980*/  @P3 STG.E.U16 desc[UR38][R4.64+0x60], R50 ;  /* 0x0000603204003986 */ /* 0x0001e4000c101526 */
[----:B0-----:R-:W-:Y:S02]  /*6990*/  @P0 IMAD.MOV.U32 R4, RZ, RZ, R6 ;  /* 0x000000ffff040224 */ /* 0x001fe400078e0006 */
[----:B------:R-:W-:-:S05]  /*69a0*/  @P0 IMAD.MOV.U32 R5, RZ, RZ, R7 ;  /* 0x000000ffff050224 */ /* 0x000fca00078e0007 */
[----:B------:R0:W-:Y:S02]  /*69b0*/  @P0 STG.E.U16 desc[UR38][R4.64+0x62], R51 ;  /* 0x0000623304000986 */ /* 0x0001e4000c101526 */
[----:B0-----:R-:W-:Y:S02]  /*69c0*/  @P5 IMAD.MOV.U32 R4, RZ, RZ, R12 ;  /* 0x000000ffff045224 */ /* 0x001fe400078e000c */
[----:B------:R-:W-:-:S05]  /*69d0*/  @P5 IMAD.MOV.U32 R5, RZ, RZ, R13 ;  /* 0x000000ffff055224 */ /* 0x000fca00078e000d */
[----:B------:R0:W-:Y:S04]  /*69e0*/  @P5 STG.E.U16 desc[UR38][R4.64+0x70], R52 ;  /* 0x0000703404005986 */ /* 0x0001e8000c101526 */
[----:B------:R1:W-:Y:S01]  /*69f0*/  @P4 STG.E.U16 desc[UR38][R12.64+0x72], R53 ;  /* 0x000072350c004986 */ /* 0x0003e2000c101526 */
[----:B0-----:R-:W-:Y:S02]  /*6a00*/  @P2 IMAD.MOV.U32 R4, RZ, RZ, R6 ;  /* 0x000000ffff042224 */ /* 0x001fe400078e0006 */
[----:B------:R-:W-:-:S05]  /*6a10*/  @P2 IMAD.MOV.U32 R5, RZ, RZ, R7 ;  /* 0x000000ffff052224 */ /* 0x000fca00078e0007 */
[----:B------:R1:W-:Y:S04]  /*6a20*/  @P2 STG.E.U16 desc[UR38][R4.64+0x70], R54 ;  /* 0x0000703604002986 */ /* 0x0003e8000c101526 */
[----:B------:R1:W-:Y:S02]  /*6a30*/  @P1 STG.E.U16 desc[UR38][R6.64+0x72], R55 ;  /* 0x0000723706001986 */ /* 0x0003e4000c101526 */
.L_x_152:
[----:B------:R-:W-:Y:S05]  /*6a40*/  BSYNC B0 ;  /* 0x0000000000007941 */ /* 0x000fea0003800000 */
.L_x_28:
[----:B------:R-:W-:Y:S01]  /*6a50*/  IADD3 R16, P0, R16, UR36, RZ ;  /* 0x0000002410107c10 */ /* 0x000fe2000ff1e0ff */
[----:B------:R-:W-:Y:S01]  /*6a60*/  ULDC.64 UR4, c[0x0][0x650] ;  /* 0x0001940000047ab9 */ /* 0x000fe20000000a00 */
[----:B------:R-:W-:Y:S01]  /*6a70*/  PRMT R3, RZ, 0x7610, R3 ;  /* 0x00007610ff037816 */ /* 0x000fe20000000003 */
[----:B------:R-:W-:Y:S01]  /*6a80*/  IMAD.MOV.U32 R100, RZ, RZ, -0x1 ;  /* 0xffffffffff647424 */ /* 0x000fe200078e00ff */
[----:B------:R-:W-:Y:S01]  /*6a90*/  IADD3.X R17, R17, UR42, RZ, P0, !PT ;  /* 0x0000002a11117c10 */ /* 0x000fe200087fe4ff */
[----:B------:R-:W-:Y:S01]  /*6aa0*/  IMAD.MOV.U32 R19, RZ, RZ, -0x1 ;  /* 0xffffffffff137424 */ /* 0x000fe200078e00ff */
[----:B------:R-:W-:-:S04]  /*6ab0*/  ISETP.GE.U32.AND P0, PT, R16, UR4, PT ;  /* 0x0000000410007c0c */ /* 0x000fc8000bf06070 */
[----:B------:R-:W-:-:S13]  /*6ac0*/  ISETP.GE.U32.AND.EX P0, PT, R17, UR5, PT, P0 ;  /* 0x0000000511007c0c */ /* 0x000fda000bf06100 */
[----:B------:R-:W-:Y:S05]  /*6ad0*/  @P0 BRA `(.L_x_153) ;  /* 0x0000000400500947 */ /* 0x000fea0003800000 */
[----:B0-----:R-:W0:Y:S01]  /*6ae0*/  LDC.64 R10, c[0x0][0x628] ;  /* 0x00018a00ff0a7b82 */ /* 0x001e220000000a00 */
[----:B-1----:R-:W1:Y:S01]  /*6af0*/  S2R R12, SR_CTAID.X ;  /* 0x00000000000c7919 */ /* 0x002e620000002500 */
[----:B----4-:R-:W-:Y:S02]  /*6b00*/  IMAD.MOV.U32 R8, RZ, RZ, R16 ;  /* 0x000000ffff087224 */ /* 0x010fe400078e0010 */
[----:B------:R-:W-:Y:S01]  /*6b10*/  IMAD.MOV.U32 R9, RZ, RZ, R17 ;  /* 0x000000ffff097224 */ /* 0x000fe200078e0011 */
[----:B------:R-:W4:Y:S03]  /*6b20*/  S2R R20, SR_CTAID.Y ;  /* 0x0000000000147919 */ /* 0x000f260000002600 */
[----:B------:R-:W1:Y:S08]  /*6b30*/  LDC R0, c[0x0][0x630] ;  /* 0x00018c00ff007b82 */ /* 0x000e700000000800 */
[----:B------:R-:W1:Y:S01]  /*6b40*/  LDC.64 R14, c[0x0][0x620] ;  /* 0x00018800ff0e7b82 */ /* 0x000e620000000a00 */
[----:B0-----:R-:W-:-:S04]  /*6b50*/  ISETP.NE.U32.AND P0, PT, R10, RZ, PT ;  /* 0x000000ff0a00720c */ /* 0x001fc80003f05070 */
[----:B------:R-:W-:-:S13]  /*6b60*/  ISETP.NE.AND.EX P0, PT, R11, RZ, PT, P0 ;  /* 0x000000ff0b00720c */ /* 0x000fda0003f05300 */
[----:B-1--4-:R-:W-:Y:S05]  /*6b70*/  @!P0 BRA `(.L_x_154) ;  /* 0x0000000000288947 */ /* 0x012fea0003800000 */
        /* <DEDUP_REMOVED lines=10> */
.L_x_154:
[-CC-:B------:R-:W-:Y:S01]  /*6c20*/  SHF.R.U64 R19, R8, R0.reuse, R9.reuse ;  /* 0x0000000008137219 */ /* 0x180fe20000001209 */
[----:B------:R-:W0:Y:S01]  /*6c30*/  LDC.64 R26, c[0x0][0x640] ;  /* 0x00019000ff1a7b82 */ /* 0x000e220000000a00 */
[----:B------:R-:W-:Y:S01]  /*6c40*/  SHF.R.U32.HI R0, RZ, R0, R9 ;  /* 0x00000000ff007219 */ /* 0x000fe20000011609 */
[----:B------:R-:W-:Y:S01]  /*6c50*/  ULDC UR4, c[0x0][0x150] ;  /* 0x0000540000047ab9 */ /* 0x000fe20000000800 */
[----:B------:R-:W-:Y:S02]  /*6c60*/  IADD3 R3, P0, RZ, -R19, RZ ;  /* 0x80000013ff037210 */ /* 0x000fe40007f1e0ff */
[----:B------:R-:W-:-:S03]  /*6c70*/  I2FP.F32.U32 R7, R12 ;  /* 0x0000000c00077245 */ /* 0x000fc60000201000 */
[----:B------:R-:W1:Y:S01]  /*6c80*/  LDC R6, c[0x0][0x618] ;  /* 0x00018600ff067b82 */ /* 0x000e620000000800 */
[----:B------:R-:W-:Y:S02]  /*6c90*/  IMAD.X R5, RZ, RZ, ~R0, P0 ;  /* 0x000000ffff057224 */ /* 0x000fe400000e0e00 */
[----:B------:R-:W-:Y:S01]  /*6ca0*/  FMUL R7, R7, UR4 ;  /* 0x0000000407077c20 */ /* 0x000fe20008400000 */
[----:B------:R-:W-:Y:S01]  /*6cb0*/  ULDC UR4, c[0x0][0x154] ;  /* 0x0000550000047ab9 */ /* 0x000fe20000000800 */
[-C--:B------:R-:W-:Y:S02]  /*6cc0*/  IMAD R0, R5, R14.reuse, RZ ;  /* 0x0000000e05007224 */ /* 0x080fe400078e02ff */
[C---:B------:R-:W-:Y:S01]  /*6cd0*/  IMAD.WIDE.U32 R4, R3.reuse, R14, R16 ;  /* 0x0000000e03047225 */ /* 0x040fe200078e0010 */
[----:B------:R-:W4:Y:S01]  /*6ce0*/  LDC R8, c[0x0][0x608] ;  /* 0x00018200ff087b82 */ /* 0x000f220000000800 */
[----:B------:R-:W2:Y:S02]  /*6cf0*/  F2I.U32.TRUNC.NTZ R7, R7 ;  /* 0x0000000700077305 */ /* 0x000ea4000020f000 */
[----:B------:R-:W-:Y:S01]  /*6d00*/  IMAD R3, R3, R15, R0 ;  /* 0x0000000f03037224 */ /* 0x000fe200078e0200 */
[----:B------:R-:W-:-:S03]  /*6d10*/  I2FP.F32.U32 R0, R20 ;  /* 0x0000001400007245 */ /* 0x000fc60000201000 */
[----:B------:R-:W-:Y:S01]  /*6d20*/  IMAD.IADD R3, R5, 0x1, R3 ;  /* 0x0000000105037824 */ /* 0x000fe200078e0203 */
[----:B------:R-:W3:Y:S01]  /*6d30*/  LDC R11, c[0x0][0x658] ;  /* 0x00019600ff0b7b82 */ /* 0x000ee20000000800 */
[----:B0-----:R-:W-:-:S04]  /*6d40*/  ISETP.NE.U32.AND P0, PT, R26, RZ, PT ;  /* 0x000000ff1a00720c */ /* 0x001fc80003f05070 */
[----:B------:R-:W-:-:S03]  /*6d50*/  ISETP.NE.AND.EX P0, PT, R27, RZ, PT, P0 ;  /* 0x000000ff1b00720c */ /* 0x000fc60003f05300 */
[----:B------:R-:W0:Y:S01]  /*6d60*/  LDC R9, c[0x0][0x144] ;  /* 0x00005100ff097b82 */ /* 0x000e220000000800 */
[-C--:B-1----:R-:W-:Y:S01]  /*6d70*/  SHF.R.U64 R10, R4, R6.reuse, R3 ;  /* 0x00000006040a7219 */ /* 0x082fe20000001203 */
[----:B--2---:R-:W-:Y:S01]  /*6d80*/  IMAD.MOV R7, RZ, RZ, -R7 ;  /* 0x000000ffff077224 */ /* 0x004fe200078e0a07 */
[----:B------:R-:W-:Y:S01]  /*6d90*/  SHF.R.U32.HI R3, RZ, R6, R3 ;  /* 0x00000006ff037219 */ /* 0x000fe20000011603 */
[----:B------:R-:W-:-:S04]  /*6da0*/  FMUL R6, R0, UR4 ;  /* 0x0000000400067c20 */ /* 0x000fc80008400000 */
[----:B------:R-:W1:Y:S01]  /*6db0*/  LDC R21, c[0x0][0x148] ;  /* 0x00005200ff157b82 */ /* 0x000e620000000800 */
[----:B------:R2:W0:Y:S01]  /*6dc0*/  F2I.U32.TRUNC.NTZ R14, R6 ;  /* 0x00000006000e7305 */ /* 0x000422000020f000 */
[-CC-:B----4-:R-:W-:Y:S02]  /*6dd0*/  SHF.R.U64 R13, R10, R8.reuse, R3.reuse ;  /* 0x000000080a0d7219 */ /* 0x190fe40000001203 */
[----:B------:R-:W-:-:S04]  /*6de0*/  SHF.R.U32.HI R0, RZ, R8, R3 ;  /* 0x00000008ff007219 */ /* 0x000fc80000011603 */
[----:B------:R-:W4:Y:S01]  /*6df0*/  LDC R24, c[0x0][0x600] ;  /* 0x00018000ff187b82 */ /* 0x000f220000000800 */
[-CC-:B---3--:R-:W-:Y:S02]  /*6e00*/  SHF.R.U64 R15, R13, R11.reuse, R0.reuse ;  /* 0x0000000b0d0f7219 */ /* 0x188fe40000001200 */
[----:B------:R-:W-:-:S03]  /*6e10*/  SHF.R.U32.HI R5, RZ, R11, R0 ;  /* 0x0000000bff057219 */ /* 0x000fc60000011600 */
[----:B------:R-:W-:Y:S02]  /*6e20*/  IMAD.MOV.U32 R4, RZ, RZ, R15 ;  /* 0x000000ffff047224 */ /* 0x000fe400078e000f */
[----:B------:R-:W3:Y:S01]  /*6e30*/  LDC R28, c[0x0][0x648] ;  /* 0x00019200ff1c7b82 */ /* 0x000ee20000000800 */
[----:B0-----:R-:W-:-:S07]  /*6e40*/  IMAD R25, R9, R7, R12 ;  /* 0x0000000709197224 */ /* 0x001fce00078e020c */
[----:B------:R-:W0:Y:S08]  /*6e50*/  LDC R29, c[0x0][0x638] ;  /* 0x00018e00ff1d7b82 */ /* 0x000e300000000800 */
[----:B------:R-:W0:Y:S01]  /*6e60*/  LDC R30, c[0x0][0x610] ;  /* 0x00018400ff1e7b82 */ /* 0x000e220000000800 */
[----:B-12-4-:R-:W-:Y:S05]  /*6e70*/  @!P0 BRA `(.L_x_155) ;  /* 0x0000000000288947 */ /* 0x016fea0003800000 */
        /* <DEDUP_REMOVED lines=10> */
.L_x_155:
[----:B------:R-:W-:Y:S01]  /*6f20*/  ISETP.NE.AND P0, PT, R2, 0x1, PT ;  /* 0x000000010200780c */ /* 0x000fe20003f05270 */
[----:B------:R-:W-:Y:S01]  /*6f30*/  IMAD.MOV R14, RZ, RZ, -R14 ;  /* 0x000000ffff0e7224 */ /* 0x000fe200078e0a0e */
[----:B---3--:R-:W-:Y:S01]  /*6f40*/  SHF.R.U64 R3, R4, R28, R5 ;  /* 0x0000001c04037219 */ /* 0x008fe20000001205 */
[----:B------:R-:W-:Y:S01]  /*6f50*/  VIADD R5, R24, 0xffffffff ;  /* 0xffffffff18057836 */ /* 0x000fe20000000000 */
[----:B------:R-:W-:-:S03]  /*6f60*/  LOP3.LUT R0, R13, R98, RZ, 0xc0, !PT ;  /* 0x000000620d007212 */ /* 0x000fc600078ec0ff */
[----:B------:R-:W-:Y:S01]  /*6f70*/  IMAD.MOV R4, RZ, RZ, -R3 ;  /* 0x000000ffff047224 */ /* 0x000fe200078e0a03 */
[----:B------:R-:W-:Y:S01]  /*6f80*/  LOP3.LUT R10, R10, R5, RZ, 0xc0, !PT ;  /* 0x000000050a0a7212 */ /* 0x000fe200078ec0ff */
[----:B------:R-:W-:Y:S02]  /*6f90*/  IMAD R0, R91, R3, R0 ;  /* 0x000000035b007224 */ /* 0x000fe400078e0200 */
[----:B0-----:R-:W-:Y:S02]  /*6fa0*/  IMAD R3, R4, R29, R15 ;  /* 0x0000001d04037224 */ /* 0x001fe400078e020f */
[----:B------:R-:W-:Y:S02]  /*6fb0*/  @P0 IMAD R25, R21, R14, R20 ;  /* 0x0000000e15190224 */ /* 0x000fe400078e0214 */
[----:B------:R-:W-:Y:S02]  /*6fc0*/  IMAD R5, R3, R24, R10 ;  /* 0x0000001803057224 */ /* 0x000fe400078e020a */
[----:B------:R-:W-:-:S02]  /*6fd0*/  IMAD R0, R0, R30, R25 ;  /* 0x0000001e00007224 */ /* 0x000fc400078e0219 */
[----:B------:R-:W-:-:S03]  /*6fe0*/  IMAD.MOV.U32 R4, RZ, RZ, 0x1 ;  /* 0x00000001ff047424 */ /* 0x000fc600078e00ff */
[----:B------:R-:W-:Y:S02]  /*6ff0*/  SEL R100, R5, R0, !P0 ;  /* 0x0000000005647207 */ /* 0x000fe40004000000 */
[----:B------:R-:W-:Y:S02]  /*7000*/  PRMT R3, R4, 0x7610, R3 ;  /* 0x0000761004037816 */ /* 0x000fe40000000003 */
[----:B------:R-:W-:-:S07]  /*7010*/  SEL R0, R0, R5, !P0 ;  /* 0x0000000500007207 */ /* 0x000fce0004000000 */
.L_x_153:
[----:B------:R-:W-:Y:S01]  /*7020*/  LOP3.LUT P0, RZ, R3, 0xff, RZ, 0xc0, !PT ;  /* 0x000000ff03ff7812 */ /* 0x000fe2000780c0ff */
[----:B------:R-:W-:-:S12]  /*7030*/  IMAD.MOV.U32 R107, RZ, RZ, R0 ;  /* 0x000000ffff6b7224 */ /* 0x000fd800078e0000 */
[----:B------:R-:W-:Y:S05]  /*7040*/  @P0 BRA `(.L_x_156) ;  /* 0xffffffa000640947 */ /* 0x000fea000383ffff */
[----:B------:R-:W-:Y:S05]  /*7050*/  EXIT ;  /* 0x000000000000794d */ /* 0x000fea0003800000 */
.L_x_3:
        /* <DEDUP_REMOVED lines=26> */
.L_x_158:
[--C-:B------:R-:W-:Y:S01]  /*7200*/  SHF.R.U64 R14, R12, R20, R13.reuse ;  /* 0x000000140c0e7219 */ /* 0x100fe2000000120d */
[----:B------:R-:W0:Y:S01]  /*7210*/  LDC R24, c[0x0][0x618] ;  /* 0x00018600ff187b82 */ /* 0x000e220000000800 */
[----:B------:R-:W-:Y:S01]  /*7220*/  I2FP.F32.U32 R8, R6 ;  /* 0x0000000600087245 */ /* 0x000fe20000201000 */
[----:B------:R-:W-:Y:S01]  /*7230*/  ULDC UR4, c[0x0][0x150] ;  /* 0x0000540000047ab9 */ /* 0x000fe20000000800 */
[----:B------:R-:W-:Y:S02]  /*7240*/  SHF.R.U32.HI R7, RZ, R20, R13 ;  /* 0x00000014ff077219 */ /* 0x000fe4000001160d */
[----:B------:R-:W-:Y:S01]  /*7250*/  IADD3 R11, P0, RZ, -R14, RZ ;  /* 0x8000000eff0b7210 */ /* 0x000fe20007f1e0ff */
[----:B------:R-:W-:Y:S01]  /*7260*/  FMUL R13, R8, UR4 ;  /* 0x00000004080d7c20 */ /* 0x000fe20008400000 */
[----:B------:R-:W-:Y:S01]  /*7270*/  ULDC UR4, c[0x0][0x154] ;  /* 0x0000550000047ab9 */ /* 0x000fe20000000800 */
[----:B------:R-:W1:Y:S02]  /*7280*/  LDC.64 R26, c[0x0][0x640] ;  /* 0x00019000ff1a7b82 */ /* 0x000e640000000a00 */
[----:B------:R-:W-:-:S02]  /*7290*/  IMAD.X R7, RZ, RZ, ~R7, P0 ;  /* 0x000000ffff077224 */ /* 0x000fc400000e0e07 */
[----:B------:R-:W2:Y:S01]  /*72a0*/  F2I.U32.TRUNC.NTZ R13, R13 ;  /* 0x0000000d000d7305 */ /* 0x000ea2000020f000 */
[----:B------:R-:W-:-:S03]  /*72b0*/  IMAD.WIDE.U32 R8, R11, R22, R16 ;  /* 0x000000160b087225 */ /* 0x000fc600078e0010 */
[----:B------:R-:W3:Y:S01]  /*72c0*/  LDC R15, c[0x0][0x144] ;  /* 0x00005100ff0f7b82 */ /* 0x000ee20000000800 */
[----:B------:R-:W-:-:S04]  /*72d0*/  IMAD R10, R7, R22, RZ ;  /* 0x00000016070a7224 */ /* 0x000fc800078e02ff */
[----:B------:R-:W-:Y:S02]  /*72e0*/  IMAD R7, R11, R23, R10 ;  /* 0x000000170b077224 */ /* 0x000fe400078e020a */
[----:B------:R-:W-:Y:S01]  /*72f0*/  IMAD.MOV.U32 R10, RZ, RZ, -0x1 ;  /* 0xffffffffff0a7424 */ /* 0x000fe200078e00ff */
[----:B------:R-:W4:Y:S01]  /*7300*/  LDC R20, c[0x0][0x608] ;  /* 0x00018200ff147b82 */ /* 0x000f220000000800 */
[----:B------:R-:W-:Y:S01]  /*7310*/  IMAD.IADD R7, R9, 0x1, R7 ;  /* 0x0000000109077824 */ /* 0x000fe200078e0207 */
[----:B------:R-:W-:-:S04]  /*7320*/  I2FP.F32.U32 R9, R3 ;  /* 0x0000000300097245 */ /* 0x000fc80000201000 */
[-C--:B0-----:R-:W-:Y:S01]  /*7330*/  SHF.R.U64 R12, R8, R24.reuse, R7 ;  /* 0x00000018080c7219 */ /* 0x081fe20000001207 */
[----:B--2---:R-:W-:Y:S01]  /*7340*/  IMAD.MOV R8, RZ, RZ, -R13 ;  /* 0x000000ffff087224 */ /* 0x004fe200078e0a0d */
[----:B------:R-:W0:Y:S01]  /*7350*/  LDC R11, c[0x0][0x658] ;  /* 0x00019600ff0b7b82 */ /* 0x000e220000000800 */
[----:B-1----:R-:W-:Y:S01]  /*7360*/  ISETP.NE.U32.AND P0, PT, R26, RZ, PT ;  /* 0x000000ff1a00720c */ /* 0x002fe20003f05070 */
[----:B------:R-:W-:Y:S01]  /*7370*/  FMUL R9, R9, UR4 ;  /* 0x0000000409097c20 */ /* 0x000fe20008400000 */
[----:B------:R-:W-:Y:S02]  /*7380*/  SHF.R.U32.HI R7, RZ, R24, R7 ;  /* 0x00000018ff077219 */ /* 0x000fe40000011607 */
[----:B------:R-:W-:-:S03]  /*7390*/  ISETP.NE.AND.EX P0, PT, R27, RZ, PT, P0 ;  /* 0x000000ff1b00720c */ /* 0x000fc60003f05300 */
[----:B------:R-:W1:Y:S01]  /*73a0*/  LDC R22, c[0x0][0x148] ;  /* 0x00005200ff167b82 */ /* 0x000e620000000800 */
[----:B---3--:R-:W-:Y:S02]  /*73b0*/  IMAD R23, R15, R8, R6 ;  /* 0x000000080f177224 */ /* 0x008fe400078e0206 */
[----:B------:R-:W-:-:S05]  /*73c0*/  IMAD.MOV.U32 R8, RZ, RZ, 0x1 ;  /* 0x00000001ff087424 */ /* 0x000fca00078e00ff */
[----:B------:R-:W2:Y:S01]  /*73d0*/  LDC R21, c[0x0][0x600] ;  /* 0x00018000ff157b82 */ /* 0x000ea20000000800 */
[-CC-:B----4-:R-:W-:Y:S02]  /*73e0*/  SHF.R.U64 R15, R12, R20.reuse, R7.reuse ;  /* 0x000000140c0f7219 */ /* 0x190fe40000001207 */
[----:B------:R-:W-:Y:S02]  /*73f0*/  SHF.R.U32.HI R6, RZ, R20, R7 ;  /* 0x00000014ff067219 */ /* 0x000fe40000011607 */
[----:B------:R3:W4:Y:S03]  /*7400*/  F2I.U32.TRUNC.NTZ R20, R9 ;  /* 0x0000000900147305 */ /* 0x000726000020f000 */
[----:B------:R-:W1:Y:S01]  /*7410*/  LDC R25, c[0x0][0x648] ;  /* 0x00019200ff197b82 */ /* 0x000e620000000800 */
[-C--:B0-----:R-:W-:Y:S02]  /*7420*/  SHF.R.U64 R19, R15, R11.reuse, R6 ;  /* 0x0000000b0f137219 */ /* 0x081fe40000001206 */
[----:B------:R-:W-:-:S02]  /*7430*/  SHF.L.U32 R10, R10, R11, RZ ;  /* 0x0000000b0a0a7219 */ /* 0x000fc400000006ff */
[-C--:B------:R-:W-:Y:S01]  /*7440*/  SHF.R.U32.HI R7, RZ, R11.reuse, R6 ;  /* 0x0000000bff077219 */ /* 0x080fe20000011606 */
[----:B------:R-:W-:Y:S01]  /*7450*/  IMAD.MOV.U32 R6, RZ, RZ, R19 ;  /* 0x000000ffff067224 */ /* 0x000fe200078e0013 */
[----:B------:R-:W-:Y:S01]  /*7460*/  SHF.L.U32 R24, R8, R11, RZ ;  /* 0x0000000b08187219 */ /* 0x000fe200000006ff */
[----:B------:R-:W0:Y:S01]  /*7470*/  LDC R28, c[0x0][0x638] ;  /* 0x00018e00ff1c7b82 */ /* 0x000e220000000800 */
[----:B------:R-:W-:-:S07]  /*7480*/  LOP3.LUT R30, RZ, R10, RZ, 0x33, !PT ;  /* 0x0000000aff1e7212 */ /* 0x000fce00078e33ff */
[----:B------:R-:W0:Y:S01]  /*7490*/  LDC R29, c[0x0][0x610] ;  /* 0x00018400ff1d7b82 */ /* 0x000e220000000800 */
[----:B---34-:R-:W-:Y:S05]  /*74a0*/  @!P0 BRA `(.L_x_159) ;  /* 0x0000000000288947 */ /* 0x018fea0003800000 */
[----:B------:R-:W3:Y:S02]  /*74b0*/  LDC R6, c[0x0][0x64c] ;  /* 0x00019300ff067b82 */ /* 0x000ee40000000800 */
[----:B---3--:R-:W-:-:S05]  /*74c0*/  IADD3 R11, P0, R19, R6, RZ ;  /* 0x00000006130b7210 */ /* 0x008fca0007f1e0ff */
        /* <DEDUP_REMOVED lines=8> */
.L_x_159:
[----:B------:R-:W-:Y:S01]  /*7550*/  ISETP.NE.AND P0, PT, R2, 0x1, PT ;  /* 0x000000010200780c */ /* 0x000fe20003f05270 */
[----:B--2---:R-:W-:Y:S01]  /*7560*/  VIADD R9, R21, 0xffffffff ;  /* 0xffffffff15097836 */ /* 0x004fe20000000000 */
[----:B-1----:R-:W-:Y:S01]  /*7570*/  SHF.R.U64 R7, R6, R25, R7 ;  /* 0x0000001906077219 */ /* 0x002fe20000001207 */
[----:B------:R-:W-:Y:S01]  /*7580*/  IMAD.MOV R20, RZ, RZ, -R20 ;  /* 0x000000ffff147224 */ /* 0x000fe200078e0a14 */
[----:B------:R-:W-:Y:S02]  /*7590*/  LOP3.LUT R6, R15, R30, RZ, 0xc0, !PT ;  /* 0x0000001e0f067212 */ /* 0x000fe400078ec0ff */
[----:B------:R-:W-:Y:S01]  /*75a0*/  LOP3.LUT R12, R12, R9, RZ, 0xc0, !PT ;  /* 0x000000090c0c7212 */ /* 0x000fe200078ec0ff */
[----:B------:R-:W-:Y:S02]  /*75b0*/  IMAD.MOV R8, RZ, RZ, -R7 ;  /* 0x000000ffff087224 */ /* 0x000fe400078e0a07 */
[----:B------:R-:W-:Y:S02]  /*75c0*/  IMAD R6, R24, R7, R6 ;  /* 0x0000000718067224 */ /* 0x000fe400078e0206 */
[----:B------:R-:W-:-:S02]  /*75d0*/  IMAD.MOV.U32 R9, RZ, RZ, 0x1 ;  /* 0x00000001ff097424 */ /* 0x000fc400078e00ff */
[----:B------:R-:W-:Y:S02]  /*75e0*/  @P0 IMAD R23, R22, R20, R3 ;  /* 0x0000001416170224 */ /* 0x000fe400078e0203 */
[----:B0-----:R-:W-:Y:S02]  /*75f0*/  IMAD R3, R8, R28, R19 ;  /* 0x0000001c08037224 */ /* 0x001fe400078e0213 */
[----:B------:R-:W-:Y:S02]  /*7600*/  IMAD R13, R6, R29, R23 ;  /* 0x0000001d060d7224 */ /* 0x000fe400078e0217 */
[----:B------:R-:W-:Y:S02]  /*7610*/  IMAD R6, R3, R21, R12 ;  /* 0x0000001503067224 */ /* 0x000fe400078e020c */
[----:B------:R-:W-:-:S03]  /*7620*/  IMAD.MOV.U32 R8, RZ, RZ, R14 ;  /* 0x000000ffff087224 */ /* 0x000fc600078e000e */
[----:B------:R-:W-:Y:S02]  /*7630*/  SEL R20, R6, R13, !P0 ;  /* 0x0000000d06147207 */ /* 0x000fe40004000000 */
[----:B------:R-:W-:-:S07]  /*7640*/  SEL R13, R13, R6, !P0 ;  /* 0x000000060d0d7207 */ /* 0x000fce0004000000 */
.L_x_157:
[----:B------:R-:W-:-:S08]  /*7650*/  NOP ;  /* 0x0000000000007918 */ /* 0x000fd00000000000 */
[----:B------:R-:W0:-:S00]  /*7660*/  USETMAXREG.DEALLOC.CTAPOOL 0x28 ;  /* 0x00000028000079c8 */ /* 0x000e0000080e0500 */
[----:B0-----:R-:W-:-:S13]  /*7670*/  ISETP.NE.AND P0, PT, R0, RZ, PT ;  /* 0x000000ff0000720c */ /* 0x001fda0003f05270 */
[----:B------:R-:W-:Y:S05]  /*7680*/  @P0 EXIT ;  /* 0x000000000000094d */ /* 0x000fea0003800000 */
[----:B------:R-:W-:Y:S01]  /*7690*/  LOP3.LUT P0, RZ, R9, 0xff, RZ, 0xc0, !PT ;  /* 0x000000ff09ff7812 */ /* 0x000fe2000780c0ff */
[----:B------:R-:W-:Y:S02]  /*76a0*/  IMAD.MOV.U32 R0, RZ, RZ, 0x1 ;  /* 0x00000001ff007424 */ /* 0x000fe400078e00ff */
[----:B------:R-:W-:-:S10]  /*76b0*/  IMAD.MOV.U32 R3, RZ, RZ, RZ ;  /* 0x000000ffff037224 */ /* 0x000fd400078e00ff */
[----:B------:R-:W-:Y:S05]  /*76c0*/  @!P0 BRA `(.L_x_160) ;  /* 0x0000000c001c8947 */ /* 0x000fea0003800000 */
[----:B------:R-:W0:Y:S01]  /*76d0*/  LDC R0, c[0x0][0x28c] ;  /* 0x0000a300ff007b82 */ /* 0x000e220000000800 */
[----:B------:R-:W-:Y:S01]  /*76e0*/  LOP3.LUT P0, RZ, R4, 0x1f, RZ, 0xc0, !PT ;  /* 0x0000001f04ff7812 */ /* 0x000fe2000780c0ff */
[----:B------:R-:W-:Y:S01]  /*76f0*/  ULDC UR5, c[0x0][0x658] ;  /* 0x0001960000057ab9 */ /* 0x000fe20000000800 */
[----:B------:R-:W-:Y:S01]  /*7700*/  UMOV UR6, 0xffffffff ;  /* 0xffffffff00067882 */ /* 0x000fe20000000000 */
[----:B------:R-:W-:Y:S01]  /*7710*/  BSSY B0, `(.L_x_160) ;  /* 0x00000c2000007945 */ /* 0x000fe20003800000 */
[----:B------:R-:W-:Y:S01]  /*7720*/  USHF.L.U32 UR6, UR6, UR5, URZ ;  /* 0x0000000506067299 */ /* 0x000fe2000800063f */
[C---:B------:R-:W-:Y:S01]  /*7730*/  ISETP.NE.AND P2, PT, R5.reuse, RZ, PT ;  /* 0x000000ff0500720c */ /* 0x040fe20003f45270 */
[----:B------:R-:W-:Y:S01]  /*7740*/  IMAD.MOV.U32 R11, RZ, RZ, 0x1 ;  /* 0x00000001ff0b7424 */ /* 0x000fe200078e00ff */
[----:B------:R-:W-:Y:S01]  /*7750*/  ISETP.NE.OR P0, PT, R5, RZ, !P0 ;  /* 0x000000ff0500720c */ /* 0x000fe20004705670 */
[----:B------:R-:W-:Y:S01]  /*7760*/  ULDC UR4, c[0x0][0x600] ;  /* 0x0001800000047ab9 */ /* 0x000fe20000000800 */
[----:B------:R-:W-:Y:S01]  /*7770*/  LOP3.LUT R19, R18, 0x2, RZ, 0xfc, !PT ;  /* 0x0000000212137812 */ /* 0x000fe200078efcff */
[----:B------:R-:W-:Y:S01]  /*7780*/  UMOV UR7, 0x1 ;  /* 0x0000000100077882 */ /* 0x000fe20000000000 */
[----:B------:R-:W-:-:S02]  /*7790*/  UIADD3 UR15, UR4, -0x1, URZ ;  /* 0xffffffff040f7890 */ /* 0x000fc4000fffe03f */
[----:B------:R-:W-:Y:S02]  /*77a0*/  USHF.L.U32 UR17, UR7, UR5, URZ ;  /* 0x0000000507117299 */ /* 0x000fe4000800063f */
[----:B------:R-:W-:Y:S01]  /*77b0*/  ULOP3.LUT UR16, URZ, UR6, URZ, 0x33, !UPT ;  /* 0x000000063f107292 */ /* 0x000fe2000f8e333f */
[----:B------:R-:W-:Y:S01]  /*77c0*/  ULDC.64 UR20, c[0x0][0x198] ;  /* 0x0000660000147ab9 */ /* 0x000fe20000000a00 */
[----:B0-----:R-:W-:-:S05]  /*77d0*/  VIADD R0, R0, 0x1f ;  /* 0x0000001f00007836 */ /* 0x001fca0000000000 */
[----:B------:R-:W-:-:S04]  /*77e0*/  SHF.R.S32.HI R3, RZ, 0x1f, R0 ;  /* 0x0000001fff037819 */ /* 0x000fc80000011400 */
[----:B------:R-:W-:Y:S01]  /*77f0*/  LEA.HI R3, R3, R0, RZ, 0x5 ;  /* 0x0000000003037211 */ /* 0x000fe200078f28ff */
[----:B------:R-:W-:-:S03]  /*7800*/  IMAD.MOV.U32 R0, RZ, RZ, 0x1 ;  /* 0x00000001ff007424 */ /* 0x000fc600078e00ff */
[----:B------:R-:W-:Y:S01]  /*7810*/  SHF.R.S32.HI R12, RZ, 0x5, R3 ;  /* 0x00000005ff0c7819 */ /* 0x000fe20000011403 */
[----:B------:R-:W-:-:S04]  /*7820*/  IMAD.MOV.U32 R3, RZ, RZ, RZ ;  /* 0x000000ffff037224 */ /* 0x000fc800078e00ff */
[----:B------:R-:W-:-:S07]  /*7830*/  VIADD R10, R12, 0x1 ;  /* 0x000000010c0a7836 */ /* 0x000fce0000000000 */
.L_x_172:
[----:B------:R-:W-:-:S03]  /*7840*/  UMOV UR4, 0xffffffff ;  /* 0xffffffff00047882 */ /* 0x000fc60000000000 */
[----:B------:R-:W-:Y:S05]  /*7850*/  BRA.DIV UR4, `(.L_x_161) ;  /* 0x0000000e04a47947 */ /* 0x000fea000b800000 */
[----:B------:R-:W-:-:S13]  /*7860*/  ELECT P6, URZ, PT ;  /* 0x00000000003f782f */ /* 0x000fda00038c0000 */
.L_x_183:
[----:B------:R-:W0:Y:S01]  /*7870*/  LDC R4, c[0x0][0x28c] ;  /* 0x0000a300ff047b82 */ /* 0x000e220000000800 */
[----:B------:R-:W-:Y:S01]  /*7880*/  BSSY B1, `(.L_x_162) ;  /* 0x0000037000017945 */ /* 0x000fe20003800000 */
[----:B0-----:R-:W-:-:S13]  /*7890*/  ISETP.LT.OR P6, PT, R4, 0x1, !P6 ;  /* 0x000000010400780c */ /* 0x001fda00077c1670 */
[----:B------:R-:W-:Y:S05]  /*78a0*/  @P6 BRA `(.L_x_163) ;  /* 0x0000000000d06947 */ /* 0x000fea0003800000 */
[----:B------:R-:W-:Y:S02]  /*78b0*/  IMAD.SHL.U32 R20, R20, 0x40, RZ ;  /* 0x0000004014147824 */ /* 0x000fe400078e00ff */
[----:B------:R-:W-:Y:S02]  /*78c0*/  IMAD.SHL.U32 R13, R13, 0x100, RZ ;  /* 0x000001000d0d7824 */ /* 0x000fe400078e00ff */
[----:B------:R-:W-:Y:S02]  /*78d0*/  IMAD.MOV.U32 R21, RZ, RZ, RZ ;  /* 0x000000ffff157224 */ /* 0x000fe400078e00ff */
[----:B------:R-:W-:Y:S02]  /*78e0*/  IMAD.MOV.U32 R4, RZ, RZ, R10 ;  /* 0x000000ffff047224 */ /* 0x000fe400078e000a */
[----:B------:R-:W-:Y:S02]  /*78f0*/  IMAD.MOV.U32 R5, RZ, RZ, R0 ;  /* 0x000000ffff057224 */ /* 0x000fe400078e0000 */
[----:B------:R-:W-:-:S07]  /*7900*/  IMAD.MOV.U32 R6, RZ, RZ, R3 ;  /* 0x000000ffff067224 */ /* 0x000fce00078e0003 */
.L_x_167:
[----:B------:R-:W0:Y:S01]  /*7910*/  S2R R14, SR_CgaCtaId ;  /* 0x00000000000e7919 */ /* 0x000e220000008800 */
[----:B------:R-:W-:Y:S01]  /*7920*/  MOV R7, 0x400 ;  /* 0x0000040000077802 */ /* 0x000fe20000000f00 */
[----:B------:R-:W1:Y:S03]  /*7930*/  @!P2 LDC R9, c[0x0][0x500] ;  /* 0x00014000ff09ab82 */ /* 0x000e660000000800 */
[----:B0-----:R-:W-:Y:S02]  /*7940*/  LEA R15, R14, R7, 0x18 ;  /* 0x000000070e0f7211 */ /* 0x001fe400078ec0ff */
[----:B------:R-:W-:-:S03]  /*7950*/  SHF.L.U32 R7, R5, 0x1f, RZ ;  /* 0x0000001f05077819 */ /* 0x000fc600000006ff */
[----:B------:R-:W-:-:S04]  /*7960*/  IMAD R14, R6, 0x8, R15 ;  /* 0x00000008060e7824 */ /* 0x000fc800078e020f */
[----:B------:R-:W0:Y:S02]  /*7970*/  SYNCS.PHASECHK.TRANS64.TRYWAIT P1, [R14+URZ+0x20], R7 ;  /* 0x000020070e0075a7 */ /* 0x000e24000802017f */
[----:B01----:R-:W-:Y:S05]  /*7980*/  @!P1 BRA `(.L_x_164) ;  /* 0x0000000c00789947 */ /* 0x003fea0003800000 */
.L_x_184:
[----:B0-----:R-:W-:Y:S01]  /*7990*/  PRMT R7, R19, 0x9910, RZ ;  /* 0x0000991013077816 */ /* 0x001fe200000000ff */
[----:B------:R0:W-:Y:S03]  /*79a0*/  @!P2 SYNCS.ARRIVE.TRANS64 RZ, [R14+URZ], R9 ;  /* 0x000000090effa9a7 */ /* 0x0001e6000800003f */
[----:B------:R-:W-:-:S13]  /*79b0*/  ISETP.NE.AND P1, PT, R7, 0x2, PT ;  /* 0x000000020700780c */ /* 0x000fda0003f25270 */
[----:B0-----:R-:W-:Y:S05]  /*79c0*/  @P1 BRA `(.L_x_165) ;  /* 0x0000000000041947 */ /* 0x001fea0003800000 */
[----:B------:R-:W-:Y:S01]  /*79d0*/  BPT.TRAP 0x1 ;  /* 0x000000040000795c */ /* 0x000fe20000300000 */
.L_x_165:
[----:B------:R-:W-:Y:S05]  /*79e0*/  @P0 BRA `(.L_x_166) ;  /* 0x0000000000040947 */ /* 0x000fea0003800000 */
[----:B------:R-:W-:Y:S01]  /*79f0*/  BPT.TRAP 0x1 ;  /* 0x000000040000795c */ /* 0x000fe20000300000 */
.L_x_166:
[--C-:B------:R-:W-:Y:S01]  /*7a00*/  IMAD R7, R6, 0x4000, R15.reuse ;  /* 0x0000400006077824 */ /* 0x100fe200078e020f */
[----:B------:R-:W-:Y:S01]  /*7a10*/  R2UR UR9, R14 ;  /* 0x000000000e0972ca */ /* 0x000fe200000e0000 */
[----:B------:R-:W-:Y:S01]  /*7a20*/  IMAD R15, R6, 0x1000, R15 ;  /* 0x00001000060f7824 */ /* 0x000fe200078e020f */
[----:B------:R-:W-:Y:S01]  /*7a30*/  UIADD3 UR4, UP0, UR20, 0xf0, URZ ;  /* 0x000000f014047890 */ /* 0x000fe2000ff1e03f */
[----:B------:R-:W-:Y:S01]  /*7a40*/  VIADD R4, R4, 0xffffffff ;  /* 0xffffffff04047836 */ /* 0x000fe20000000000 */
[----:B------:R-:W-:Y:S01]  /*7a50*/  R2UR UR5, R7 ;  /* 0x00000000070572ca */ /* 0x000fe200000e0000 */
[----:B------:R-:W-:Y:S01]  /*7a60*/  UIADD3 UR22, UP1, UR20, 0x1f0, URZ ;  /* 0x000001f014167890 */ /* 0x000fe2000ff3e03f */
[----:B------:R-:W-:Y:S01]  /*7a70*/  R2UR UR8, R15 ;  /* 0x000000000f0872ca */ /* 0x000fe200000e0000 */
[----:B------:R-:W-:Y:S01]  /*7a80*/  VIADD R6, R6, 0x1 ;  /* 0x0000000106067836 */ /* 0x000fe20000000000 */
[----:B------:R-:W-:Y:S01]  /*7a90*/  R2UR UR11, R13 ;  /* 0x000000000d0b72ca */ /* 0x000fe200000e0000 */
[----:B------:R-:W-:Y:S01]  /*7aa0*/  UIADD3.X UR23, URZ, UR21, URZ, UP1, !UPT ;  /* 0x000000153f177290 */ /* 0x000fe20008ffe43f */
[C---:B------:R-:W-:Y:S01]  /*7ab0*/  R2UR UR10, R21.reuse ;  /* 0x00000000150a72ca */ /* 0x040fe200000e0000 */
[----:B------:R-:W-:Y:S01]  /*7ac0*/  UMOV UR6, 0x0 ;  /* 0x0000000000067882 */ /* 0x000fe20000000000 */
[----:B------:R-:W-:Y:S01]  /*7ad0*/  R2UR UR12, R8 ;  /* 0x00000000080c72ca */ /* 0x000fe200000e0000 */
[----:B------:R-:W-:Y:S01]  /*7ae0*/  UMOV UR7, 0x10000000 ;  /* 0x1000000000077882 */ /* 0x000fe20000000000 */
[----:B------:R-:W-:Y:S01]  /*7af0*/  R2UR UR18, R20 ;  /* 0x00000000141272ca */ /* 0x000fe200000e0000 */
[----:B------:R-:W-:Y:S01]  /*7b00*/  VIADD R21, R21, 0x20 ;  /* 0x0000002015157836 */ /* 0x000fe20000000000 */
[----:B------:R-:W-:Y:S01]  /*7b10*/  ISETP.GT.AND P3, PT, R4, 0x1, PT ;  /* 0x000000010400780c */ /* 0x000fe20003f64270 */
[----:B------:R-:W-:Y:S01]  /*7b20*/  UIADD3 UR13, UR5, 0x100, URZ ;  /* 0x00000100050d7890 */ /* 0x000fe2000fffe03f */
[----:B------:R-:W-:Y:S01]  /*7b30*/  ISETP.NE.AND P1, PT, R6, 0x4, PT ;  /* 0x000000040600780c */ /* 0x000fe20003f25270 */
[----:B------:R-:W-:-:S02]  /*7b40*/  UIADD3.X UR5, URZ, UR21, URZ, UP0, !UPT ;  /* 0x000000153f057290 */ /* 0x000fc400087fe43f */
[----:B------:R-:W-:Y:S01]  /*7b50*/  UIADD3 UR14, UR8, 0x10100, URZ ;  /* 0x00010100080e7890 */ /* 0x000fe2000fffe03f */
[----:B------:R-:W-:Y:S02]  /*7b60*/  SEL R14, RZ, 0x1, P1 ;  /* 0x00000001ff0e7807 */ /* 0x000fe40000800000 */
[----:B------:R-:W-:Y:S01]  /*7b70*/  UMOV UR8, UR13 ;  /* 0x0000000d00087c82 */ /* 0x000fe20008000000 */
[----:B------:R-:W-:Y:S02]  /*7b80*/  SEL R6, R6, RZ, P1 ;  /* 0x000000ff06067207 */ /* 0x000fe40000800000 */
[----:B------:R-:W-:Y:S01]  /*7b90*/  LOP3.LUT R5, R5, R14, RZ, 0x3c, !PT ;  /* 0x0000000e05057212 */ /* 0x000fe200078e3cff */
[----:B------:R0:W-:Y:S02]  /*7ba0*/  UTMALDG.3D [UR8], [UR4], desc[UR6] ;  /* 0x00000608040075b4 */ /* 0x0001e40008011000 */
[----:B0-----:R-:W-:Y:S01]  /*7bb0*/  UMOV UR8, UR14 ;  /* 0x0000000e00087c82 */ /* 0x001fe20008000000 */
[----:B------:R-:W-:-:S02]  /*7bc0*/  UMOV UR11, UR18 ;  /* 0x00000012000b7c82 */ /* 0x000fc40008000000 */
[----:B------:R0:W-:Y:S02]  /*7bd0*/  UTMALDG.3D [UR8], [UR22], desc[UR6] ;  /* 0x00000608160075b4 */ /* 0x0001e40008011000 */
[----:B0-----:R-:W-:Y:S05]  /*7be0*/  @P3 BRA `(.L_x_167) ;  /* 0xfffffffc00483947 */ /* 0x001fea000383ffff */
.L_x_163:
[----:B------:R-:W-:Y:S05]  /*7bf0*/  BSYNC B1 ;  /* 0x0000000000017941 */ /* 0x000fea0003800000 */
.L_x_162:
[----:B------:R-:W-:Y:S01]  /*7c00*/  LOP3.LUT P3, RZ, R11, 0xff, RZ, 0xc0, !PT ;  /* 0x000000ff0bff7812 */ /* 0x000fe2000786c0ff */
[----:B------:R-:W-:Y:S01]  /*7c10*/  IMAD.IADD R3, R12, 0x1, R3 ;  /* 0x000000010c037824 */ /* 0x000fe200078e0203 */
[----:B------:R-:W-:Y:S01]  /*7c20*/  IADD3 R16, P4, R16, UR36, RZ ;  /* 0x0000002410107c10 */ /* 0x000fe2000ff9e0ff */
[----:B------:R-:W-:Y:S01]  /*7c30*/  ULDC.64 UR4, c[0x0][0x650] ;  /* 0x0001940000047ab9 */ /* 0x000fe20000000a00 */
[----:B------:R-:W-:Y:S01]  /*7c40*/  BSSY B1, `(.L_x_168) ;  /* 0x000006c000017945 */ /* 0x000fe20003800000 */
[----:B------:R-:W-:Y:S01]  /*7c50*/  IMAD.MOV.U32 R13, RZ, RZ, -0x1 ;  /* 0xffffffffff0d7424 */ /* 0x000fe200078e00ff */
[----:B------:R-:W-:Y:S01]  /*7c60*/  ISETP.GT.U32.AND P1, PT, R3, 0x3, PT ;  /* 0x000000030300780c */ /* 0x000fe20003f24070 */
[----:B------:R-:W-:Y:S01]  /*7c70*/  IMAD.MOV.U32 R20, RZ, RZ, -0x1 ;  /* 0xffffffffff147424 */ /* 0x000fe200078e00ff */
[----:B------:R-:W-:Y:S01]  /*7c80*/  SHF.R.U32.HI R4, RZ, 0x2, R3 ;  /* 0x00000002ff047819 */ /* 0x000fe20000011603 */
[----:B------:R-:W-:Y:S01]  /*7c90*/  IMAD.MOV.U32 R8, RZ, RZ, -0x1 ;  /* 0xffffffffff087424 */ /* 0x000fe200078e00ff */
[----:B------:R-:W-:-:S02]  /*7ca0*/  ISETP.LT.U32.AND P1, PT, R12, 0x4, P1 ;  /* 0x000000040c00780c */ /* 0x000fc40000f21070 */
[----:B------:R-:W-:Y:S01]  /*7cb0*/  IADD3.X R17, R17, UR42, RZ, P4, !PT ;  /* 0x0000002a11117c10 */ /* 0x000fe2000a7fe4ff */
[----:B------:R-:W0:Y:S01]  /*7cc0*/  @P3 S2R R6, SR_CgaCtaId ;  /* 0x0000000000063919 */ /* 0x000e220000008800 */
[----:B------:R-:W-:Y:S02]  /*7cd0*/  @P3 MOV R5, 0x400 ;  /* 0x0000040000053802 */ /* 0x000fe40000000f00 */
[----:B------:R-:W-:Y:S02]  /*7ce0*/  ISETP.GE.U32.AND P4, PT, R16, UR4, PT ;  /* 0x0000000410007c0c */ /* 0x000fe4000bf86070 */
[----:B------:R-:W-:Y:S02]  /*7cf0*/  LOP3.LUT R4, R4, 0x1, RZ, 0xc0, !PT ;  /* 0x0000000104047812 */ /* 0x000fe400078ec0ff */
[----:B------:R-:W-:Y:S02]  /*7d00*/  LOP3.LUT R3, R3, 0x3, RZ, 0xc0, !PT ;  /* 0x0000000303037812 */ /* 0x000fe400078ec0ff */
[----:B------:R-:W-:-:S02]  /*7d10*/  PRMT R11, RZ, 0x7610, R11 ;  /* 0x00007610ff0b7816 */ /* 0x000fc4000000000b */
[----:B0-----:R-:W-:-:S04]  /*7d20*/  @P3 LEA R5, R6, R5, 0x18 ;  /* 0x0000000506053211 */ /* 0x001fc800078ec0ff */
[----:B------:R0:W-:Y:S01]  /*7d30*/  @P3 SYNCS.ARRIVE.TRANS64.A1T0 RZ, [R5+URZ+0x58], RZ ;  /* 0x000058ff05ff39a7 */ /* 0x0001e2000810003f */
[----:B------:R-:W-:-:S04]  /*7d40*/  ISETP.NE.U32.AND P3, PT, R4, 0x1, PT ;  /* 0x000000010400780c */ /* 0x000fc80003f65070 */
[----:B------:R-:W-:Y:S02]  /*7d50*/  ISETP.GT.U32.AND P3, PT, R12, 0x3, !P3 ;  /* 0x000000030c00780c */ /* 0x000fe40005f64070 */
[----:B0-----:R-:W-:Y:S02]  /*7d60*/  SEL R5, RZ, 0x1, !P1 ;  /* 0x00000001ff057807 */ /* 0x001fe40004800000 */
[----:B------:R-:W-:Y:S02]  /*7d70*/  ISETP.GE.U32.AND.EX P1, PT, R17, UR5, PT, P4 ;  /* 0x0000000511007c0c */ /* 0x000fe4000bf26140 */
[----:B------:R-:W-:-:S04]  /*7d80*/  SEL R4, RZ, 0x1, !P3 ;  /* 0x00000001ff047807 */ /* 0x000fc80005800000 */
[----:B------:R-:W-:Y:S02]  /*7d90*/  LOP3.LUT R0, R4, R0, R5, 0x96, !PT ;  /* 0x0000000004007212 */ /* 0x000fe400078e9605 */
[----:B------:R-:W-:-:S05]  /*7da0*/  PRMT R4, RZ, 0x7610, R4 ;  /* 0x00007610ff047816 */ /* 0x000fca0000000004 */
[----:B------:R-:W-:Y:S05]  /*7db0*/  @P1 BRA `(.L_x_169) ;  /* 0x0000000400501947 */ /* 0x000fea0003800000 */
[----:B------:R-:W-:Y:S01]  /*7dc0*/  ULDC.64 UR4, c[0x0][0x628] ;  /* 0x00018a0000047ab9 */ /* 0x000fe20000000a00 */
[----:B------:R-:W0:Y:S01]  /*7dd0*/  S2R R14, SR_CTAID.X ;  /* 0x00000000000e7919 */ /* 0x000e220000002500 */
[----:B------:R-:W-:Y:S01]  /*7de0*/  ISETP.NE.U32.AND P1, PT, RZ, UR4, PT ;  /* 0x00000004ff007c0c */ /* 0x000fe2000bf25070 */
[----:B------:R-:W-:Y:S01]  /*7df0*/  ULDC UR7, c[0x0][0x630] ;  /* 0x00018c0000077ab9 */ /* 0x000fe20000000800 */
[----:B------:R-:W-:Y:S01]  /*7e00*/  IMAD.MOV.U32 R4, RZ, RZ, R16 ;  /* 0x000000ffff047224 */ /* 0x000fe200078e0010 */
[----:B------:R-:W1:Y:S01]  /*7e10*/  S2R R13, SR_CTAID.Y ;  /* 0x00000000000d7919 */ /* 0x000e620000002600 */
[----:B------:R-:W-:Y:S01]  /*7e20*/  ISETP.NE.AND.EX P1, PT, RZ, UR5, PT, P1 ;  /* 0x00000005ff007c0c */ /* 0x000fe2000bf25310 */
[----:B------:R-:W-:-:S12]  /*7e30*/  IMAD.MOV.U32 R5, RZ, RZ, R17 ;  /* 0x000000ffff057224 */ /* 0x000fd800078e0011 */
[----:B------:R-:W-:Y:S05]  /*7e40*/  @!P1 BRA `(.L_x_170) ;  /* 0x0000000000289947 */ /* 0x000fea0003800000 */
[----:B------:R-:W-:Y:S02]  /*7e50*/  ULDC UR6, c[0x0][0x634] ;  /* 0x00018d0000067ab9 */ /* 0x000fe40000000800 */
[----:B------:R-:W-:-:S05]  /*7e60*/  IADD3 R9, P1, R16, UR6, RZ ;  /* 0x0000000610097c10 */ /* 0x000fca000ff3e0ff */
[----:B------:R-:W-:-:S04]  /*7e70*/  IMAD.X R15, RZ, RZ, R17, P1 ;  /* 0x000000ffff0f7224 */ /* 0x000fc800008e0611 */
[----:B------:R-:W-:-:S04]  /*7e80*/  IMAD.WIDE.U32 R6, R15, UR4, RZ ;  /* 0x000000040f067c25 */ /* 0x000fc8000f8e00ff */
[----:B------:R-:W-:-:S04]  /*7e90*/  IMAD.WIDE.U32 R6, P1, R9, UR5, R6 ;  /* 0x0000000509067c25 */ /* 0x000fc8000f820006 */
[----:B------:R-:W-:-:S04]  /*7ea0*/  IMAD.WIDE.U32 R8, R9, UR4, RZ ;  /* 0x0000000409087c25 */ /* 0x000fc8000f8e00ff */
[----:B------:R-:W-:Y:S01]  /*7eb0*/  IMAD.X R5, RZ, RZ, RZ, P1 ;  /* 0x000000ffff057224 */ /* 0x000fe200008e06ff */
[----:B------:R-:W-:Y:S01]  /*7ec0*/  IADD3 RZ, P1, R9, R6, RZ ;  /* 0x0000000609ff7210 */ /* 0x000fe20007f3e0ff */
[----:B------:R-:W-:-:S04]  /*7ed0*/  IMAD.MOV.U32 R4, RZ, RZ, R7 ;  /* 0x000000ffff047224 */ /* 0x000fc800078e0007 */
[----:B------:R-:W-:-:S08]  /*7ee0*/  IMAD.WIDE.U32.X R4, R15, UR5, R4, P1 ;  /* 0x000000050f047c25 */ /* 0x000fd000088e0404 */
.L_x_170:
[--C-:B------:R-:W-:Y:S01]  /*7ef0*/  SHF.R.U64 R8, R4, UR7, R5.reuse ;  /* 0x0000000704087c19 */ /* 0x100fe20008001205 */
[----:B------:R-:W-:Y:S01]  /*7f00*/  ULDC.64 UR4, c[0x0][0x620] ;  /* 0x0001880000047ab9 */ /* 0x000fe20000000a00 */
[----:B------:R-:W-:Y:S01]  /*7f10*/  SHF.R.U32.HI R4, RZ, UR7, R5 ;  /* 0x00000007ff047c19 */ /* 0x000fe20008011605 */
[----:B------:R-:W2:Y:S01]  /*7f20*/  LDC R25, c[0x0][0x144] ;  /* 0x00005100ff197b82 */ /* 0x000ea20000000800 */
[----:B------:R-:W-:Y:S01]  /*7f30*/  IADD3 R7, P1, RZ, -R8, RZ ;  /* 0x80000008ff077210 */ /* 0x000fe20007f3e0ff */
[----:B------:R-:W-:Y:S01]  /*7f40*/  ULDC.64 UR8, c[0x0][0x640] ;  /* 0x0001900000087ab9 */ /* 0x000fe20000000a00 */
[----:B0-----:R-:W-:Y:S01]  /*7f50*/  I2FP.F32.U32 R9, R14 ;  /* 0x0000000e00097245 */ /* 0x001fe20000201000 */
[----:B------:R-:W-:Y:S02]  /*7f60*/  ULDC UR6, c[0x0][0x608] ;  /* 0x0001820000067ab9 */ /* 0x000fe40000000800 */
[----:B------:R-:W-:Y:S01]  /*7f70*/  IMAD.X R4, RZ, RZ, ~R4, P1 ;  /* 0x000000ffff047224 */ /* 0x000fe200008e0e04 */
[----:B------:R-:W-:Y:S01]  /*7f80*/  ISETP.NE.U32.AND P1, PT, RZ, UR8, PT ;  /* 0x00000008ff007c0c */ /* 0x000fe2000bf25070 */
[----:B------:R-:W0:Y:S02]  /*7f90*/  LDC R20, c[0x0][0x148] ;  /* 0x00005200ff147b82 */ /* 0x000e240000000800 */
[----:B------:R-:W-:Y:S01]  /*7fa0*/  IMAD R6, R4, UR4, RZ ;  /* 0x0000000404067c24 */ /* 0x000fe2000f8e02ff */
[----:B------:R-:W-:Y:S01]  /*7fb0*/  ISETP.NE.AND.EX P1, PT, RZ, UR9, PT, P1 ;  /* 0x00000009ff007c0c */ /* 0x000fe2000bf25310 */
[----:B------:R-:W-:Y:S01]  /*7fc0*/  IMAD.WIDE.U32 R4, R7, UR4, R16 ;  /* 0x0000000407047c25 */ /* 0x000fe2000f8e0010 */
[----:B------:R-:W-:-:S03]  /*7fd0*/  ULDC UR4, c[0x0][0x150] ;  /* 0x0000540000047ab9 */ /* 0x000fc60000000800 */
[----:B------:R-:W-:Y:S02]  /*7fe0*/  IMAD R7, R7, UR5, R6 ;  /* 0x0000000507077c24 */ /* 0x000fe4000f8e0206 */
[----:B------:R-:W-:Y:S01]  /*7ff0*/  FMUL R6, R9, UR4 ;  /* 0x0000000409067c20 */ /* 0x000fe20008400000 */
[----:B------:R-:W-:Y:S01]  /*8000*/  ULDC UR4, c[0x0][0x618] ;  /* 0x0001860000047ab9 */ /* 0x000fe20000000800 */
[----:B------:R-:W-:Y:S01]  /*8010*/  ULDC UR5, c[0x0][0x154] ;  /* 0x0000550000057ab9 */ /* 0x000fe20000000800 */
[----:B------:R-:W-:-:S03]  /*8020*/  IMAD.IADD R5, R5, 0x1, R7 ;  /* 0x0000000105057824 */ /* 0x000fc600078e0207 */
[----:B------:R-:W3:Y:S02]  /*8030*/  F2I.U32.TRUNC.NTZ R6, R6 ;  /* 0x0000000600067305 */ /* 0x000ee4000020f000 */
[----:B------:R-:W-:Y:S02]  /*8040*/  SHF.R.U64 R9, R4, UR4, R5 ;  /* 0x0000000404097c19 */ /* 0x000fe40008001205 */
[----:B-1----:R-:W-:-:S05]  /*8050*/  I2FP.F32.U32 R4, R13 ;  /* 0x0000000d00047245 */ /* 0x002fca0000201000 */
[----:B------:R-:W-:Y:S01]  /*8060*/  FMUL R22, R4, UR5 ;  /* 0x0000000504167c20 */ /* 0x000fe20008400000 */
[----:B------:R-:W-:Y:S01]  /*8070*/  SHF.R.U32.HI R4, RZ, UR4, R5 ;  /* 0x00000004ff047c19 */ /* 0x000fe20008011605 */
[----:B------:R-:W-:-:S03]  /*8080*/  ULDC UR4, c[0x0][0x658] ;  /* 0x0001960000047ab9 */ /* 0x000fc60000000800 */
[--C-:B------:R-:W-:Y:S01]  /*8090*/  SHF.R.U64 R21, R9, UR6, R4.reuse ;  /* 0x0000000609157c19 */ /* 0x100fe20008001204 */
[----:B------:R-:W1:Y:S01]  /*80a0*/  F2I.U32.TRUNC.NTZ R22, R22 ;  /* 0x0000001600167305 */ /* 0x000e62000020f000 */
[----:B------:R-:W-:Y:S01]  /*80b0*/  SHF.R.U32.HI R4, RZ, UR6, R4 ;  /* 0x00000006ff047c19 */ /* 0x000fe20008011604 */
[----:B---3--:R-:W-:-:S03]  /*80c0*/  IMAD.MOV R6, RZ, RZ, -R6 ;  /* 0x000000ffff067224 */ /* 0x008fc600078e0a06 */
[----:B------:R-:W-:Y:S01]  /*80d0*/  SHF.R.U64 R15, R21, UR4, R4 ;  /* 0x00000004150f7c19 */ /* 0x000fe20008001204 */
[----:B--2---:R-:W-:Y:S01]  /*80e0*/  IMAD R14, R25, R6, R14 ;  /* 0x00000006190e7224 */ /* 0x004fe200078e020e */
[----:B------:R-:W-:-:S03]  /*80f0*/  SHF.R.U32.HI R23, RZ, UR4, R4 ;  /* 0x00000004ff177c19 */ /* 0x000fc60008011604 */
[----:B------:R-:W-:Y:S02]  /*8100*/  IMAD.MOV.U32 R4, RZ, RZ, R15 ;  /* 0x000000ffff047224 */ /* 0x000fe400078e000f */
[----:B------:R-:W-:Y:S01]  /*8110*/  IMAD.MOV.U32 R5, RZ, RZ, R23 ;  /* 0x000000ffff057224 */ /* 0x000fe200078e0017 */
[----:B-1----:R-:W-:Y:S06]  /*8120*/  @!P1 BRA `(.L_x_171) ;  /* 0x0000000000289947 */ /* 0x002fec0003800000 */
[----:B------:R-:W-:Y:S02]  /*8130*/  ULDC UR4, c[0x0][0x64c] ;  /* 0x0001930000047ab9 */ /* 0x000fe40000000800 */
[----:B------:R-:W-:-:S05]  /*8140*/  IADD3 R5, P1, R15, UR4, RZ ;  /* 0x000000040f057c10 */ /* 0x000fca000ff3e0ff */
[----:B------:R-:W-:-:S04]  /*8150*/  IMAD.X R23, RZ, RZ, R23, P1 ;  /* 0x000000ffff177224 */ /* 0x000fc800008e0617 */
[----:B------:R-:W-:-:S04]  /*8160*/  IMAD.WIDE.U32 R6, R23, UR8, RZ ;  /* 0x0000000817067c25 */ /* 0x000fc8000f8e00ff */
[----:B------:R-:W-:-:S04]  /*8170*/  IMAD.WIDE.U32 R6, P1, R5, UR9, R6 ;  /* 0x0000000905067c25 */ /* 0x000fc8000f820006 */
[----:B------:R-:W-:-:S04]  /*8180*/  IMAD.WIDE.U32 R4, R5, UR8, RZ ;  /* 0x0000000805047c25 */ /* 0x000fc8000f8e00ff */
[----:B------:R-:W-:Y:S01]  /*8190*/  IMAD.MOV.U32 R4, RZ, RZ, R7 ;  /* 0x000000ffff047224 */ /* 0x000fe200078e0007 */
[----:B------:R-:W-:Y:S01]  /*81a0*/  IADD3 RZ, P3, R5, R6, RZ ;  /* 0x0000000605ff7210 */ /* 0x000fe20007f7e0ff */
[----:B------:R-:W-:-:S04]  /*81b0*/  IMAD.X R5, RZ, RZ, RZ, P1 ;  /* 0x000000ffff057224 */ /* 0x000fc800008e06ff */
[----:B------:R-:W-:-:S08]  /*81c0*/  IMAD.WIDE.U32.X R4, R23, UR9, R4, P3 ;  /* 0x0000000917047c25 */ /* 0x000fd000098e0404 */
.L_x_171:
[----:B------:R-:W-:Y:S01]  /*81d0*/  ISETP.NE.AND P1, PT, R2, 0x1, PT ;  /* 0x000000010200780c */ /* 0x000fe20003f25270 */
[----:B------:R-:W-:Y:S01]  /*81e0*/  ULDC UR4, c[0x0][0x648] ;  /* 0x0001920000047ab9 */ /* 0x000fe20000000800 */
[----:B------:R-:W-:Y:S01]  /*81f0*/  LOP3.LUT R21, R21, UR16, RZ, 0xc0, !PT ;  /* 0x0000001015157c12 */ /* 0x000fe2000f8ec0ff */
[----:B------:R-:W-:Y:S01]  /*8200*/  IMAD.MOV R22, RZ, RZ, -R22 ;  /* 0x000000ffff167224 */ /* 0x000fe200078e0a16 */
[----:B------:R-:W-:Y:S01]  /*8210*/  SHF.R.U64 R4, R4, UR4, R5 ;  /* 0x0000000404047c19 */ /* 0x000fe20008001205 */
[----:B------:R-:W-:Y:S01]  /*8220*/  ULDC UR4, c[0x0][0x638] ;  /* 0x00018e0000047ab9 */ /* 0x000fe20000000800 */
[----:B------:R-:W-:Y:S01]  /*8230*/  ULDC UR5, c[0x0][0x610] ;  /* 0x0001840000057ab9 */ /* 0x000fe20000000800 */
[----:B------:R-:W-:Y:S02]  /*8240*/  IMAD.MOV.U32 R5, RZ, RZ, 0x1 ;  /* 0x00000001ff057424 */ /* 0x000fe400078e00ff */
[----:B------:R-:W-:Y:S02]  /*8250*/  IMAD.MOV R6, RZ, RZ, -R4 ;  /* 0x000000ffff067224 */ /* 0x000fe400078e0a04 */
[----:B------:R-:W-:Y:S01]  /*8260*/  IMAD R21, R4, UR17, R21 ;  /* 0x0000001104157c24 */ /* 0x000fe2000f8e0215 */
[----:B------:R-:W-:Y:S01]  /*8270*/  LOP3.LUT R4, R9, UR15, RZ, 0xc0, !PT ;  /* 0x0000000f09047c12 */ /* 0x000fe2000f8ec0ff */
[----:B0-----:R-:W-:-:S02]  /*8280*/  @P1 IMAD R14, R20, R22, R13 ;  /* 0x00000016140e1224 */ /* 0x001fc400078e020d */
[----:B------:R-:W-:Y:S01]  /*8290*/  IMAD R15, R6, UR4, R15 ;  /* 0x00000004060f7c24 */ /* 0x000fe2000f8e020f */
[----:B------:R-:W-:Y:S01]  /*82a0*/  ULDC UR4, c[0x0][0x600] ;  /* 0x0001800000047ab9 */ /* 0x000fe20000000800 */
[----:B------:R-:W-:Y:S02]  /*82b0*/  IMAD R14, R21, UR5, R14 ;  /* 0x00000005150e7c24 */ /* 0x000fe4000f8e020e */
[--C-:B------:R-:W-:Y:S01]  /*82c0*/  IMAD R15, R15, UR4, R4.reuse ;  /* 0x000000040f0f7c24 */ /* 0x100fe2000f8e0204 */
[----:B------:R-:W-:-:S04]  /*82d0*/  PRMT R4, R5, 0x7610, R4 ;  /* 0x0000761005047816 */ /* 0x000fc80000000004 */
[----:B------:R-:W-:Y:S02]  /*82e0*/  SEL R20, R15, R14, !P1 ;  /* 0x0000000e0f147207 */ /* 0x000fe40004800000 */
[----:B------:R-:W-:-:S07]  /*82f0*/  SEL R13, R14, R15, !P1 ;  /* 0x0000000f0e0d7207 */ /* 0x000fce0004800000 */
.L_x_169:
[----:B------:R-:W-:Y:S05]  /*8300*/  BSYNC B1 ;  /* 0x0000000000017941 */ /* 0x000fea0003800000 */
.L_x_168:
[----:B------:R-:W-:-:S13]  /*8310*/  LOP3.LUT P1, RZ, R4, 0xff, RZ, 0xc0, !PT ;  /* 0x000000ff04ff7812 */ /* 0x000fda000782c0ff */
[----:B------:R-:W-:Y:S05]  /*8320*/  @P1 BRA `(.L_x_172) ;  /* 0xfffffff400441947 */ /* 0x000fea000383ffff */
[----:B------:R-:W-:Y:S05]  /*8330*/  BSYNC B0 ;  /* 0x0000000000007941 */ /* 0x000fea0003800000 */
.L_x_160:
[----:B------:R-:W-:-:S03]  /*8340*/  UMOV UR4, 0xffffffff ;  /* 0xffffffff00047882 */ /* 0x000fc60000000000 */
[----:B------:R-:W-:Y:S05]  /*8350*/  BRA.DIV UR4, `(.L_x_173) ;  /* 0x0000000604187947 */ /* 0x000fea000b800000 */
[----:B------:R-:W-:-:S13]  /*8360*/  ELECT P6, URZ, PT ;  /* 0x00000000003f782f */ /* 0x000fda00038c0000 */
.L_x_187:
[----:B------:R-:W-:Y:S04]  /*8370*/  BSSY B0, `(.L_x_174) ;  /* 0x000002b000007945 */ /* 0x000fe80003800000 */
[----:B------:R-:W-:Y:S05]  /*8380*/  @!P6 BRA `(.L_x_175) ;  /* 0x0000000000a4e947 */ /* 0x000fea0003800000 */
[----:B------:R-:W-:-:S04]  /*8390*/  LOP3.LUT R18, R18, 0x2, RZ, 0xfc, !PT ;  /* 0x0000000212127812 */ /* 0x000fc800078efcff */
[----:B------:R-:W-:-:S13]  /*83a0*/  ISETP.NE.AND P0, PT, R18, 0x3, PT ;  /* 0x000000031200780c */ /* 0x000fda0003f05270 */
[----:B------:R-:W-:Y:S05]  /*83b0*/  @!P0 BRA `(.L_x_176) ;  /* 0x0000000000048947 */ /* 0x000fea0003800000 */
[----:B------:R-:W-:Y:S01]  /*83c0*/  BPT.TRAP 0x1 ;  /* 0x000000040000795c */ /* 0x000fe20000300000 */
.L_x_176:
[----:B------:R-:W0:Y:S01]  /*83d0*/  S2R R5, SR_CgaCtaId ;  /* 0x0000000000057919 */ /* 0x000e220000008800 */
[----:B------:R-:W-:Y:S02]  /*83e0*/  MOV R2, 0x400 ;  /* 0x0000040000027802 */ /* 0x000fe40000000f00 */
[----:B------:R-:W-:Y:S02]  /*83f0*/  SHF.L.U32 R4, R0, 0x1f, RZ ;  /* 0x0000001f00047819 */ /* 0x000fe400000006ff */
[----:B0-----:R-:W-:-:S05]  /*8400*/  LEA R2, R5, R2, 0x18 ;  /* 0x0000000205027211 */ /* 0x001fca00078ec0ff */
[----:B------:R-:W-:-:S04]  /*8410*/  VIADD R2, R2, 0x20 ;  /* 0x0000002002027836 */ /* 0x000fc80000000000 */
[C---:B------:R-:W-:Y:S02]  /*8420*/  IMAD R7, R3.reuse, 0x8, R2 ;  /* 0x0000000803077824 */ /* 0x040fe400078e0202 */
[----:B------:R-:W-:Y:S02]  /*8430*/  VIADD R3, R3, 0x1 ;  /* 0x0000000103037836 */ /* 0x000fe40000000000 */
[----:B------:R-:W0:Y:S03]  /*8440*/  SYNCS.PHASECHK.TRANS64.TRYWAIT P0, [R7+URZ], R4 ;  /* 0x00000004070075a7 */ /* 0x000e26000800017f */
[----:B------:R-:W-:-:S04]  /*8450*/  ISETP.NE.AND P1, PT, R3, 0x4, PT ;  /* 0x000000040300780c */ /* 0x000fc80003f25270 */
[----:B------:R-:W-:Y:S02]  /*8460*/  SEL R5, RZ, 0x1, P1 ;  /* 0x00000001ff057807 */ /* 0x000fe40000800000 */
[----:B------:R-:W-:Y:S02]  /*8470*/  SEL R3, R3, RZ, P1 ;  /* 0x000000ff03037207 */ /* 0x000fe40000800000 */
[----:B------:R-:W-:-:S03]  /*8480*/  LOP3.LUT R6, R0, R5, RZ, 0x3c, !PT ;  /* 0x0000000500067212 */ /* 0x000fc600078e3cff */
[----:B------:R-:W-:Y:S01]  /*8490*/  IMAD R8, R3, 0x8, R2 ;  /* 0x0000000803087824 */ /* 0x000fe200078e0202 */
[----:B------:R-:W-:Y:S01]  /*84a0*/  SHF.L.U32 R5, R6, 0x1f, RZ ;  /* 0x0000001f06057819 */ /* 0x000fe200000006ff */
[----:B0-----:R-:W-:Y:S06]  /*84b0*/  @!P0 BRA `(.L_x_177) ;  /* 0x0000000000e08947 */ /* 0x001fec0003800000 */
.L_x_188:
[----:B------:R-:W1:Y:S01]  /*84c0*/  SYNCS.PHASECHK.TRANS64.TRYWAIT P0, [R8+URZ], R5 ;  /* 0x00000005080075a7 */ /* 0x000e62000800017f */
[----:B------:R-:W-:-:S05]  /*84d0*/  VIADD R0, R3, 0x1 ;  /* 0x0000000103007836 */ /* 0x000fca0000000000 */
[----:B------:R-:W-:-:S04]  /*84e0*/  ISETP.NE.AND P1, PT, R0, 0x4, PT ;  /* 0x000000040000780c */ /* 0x000fc80003f25270 */
[----:B------:R-:W-:Y:S02]  /*84f0*/  SEL R3, RZ, 0x1, P1 ;  /* 0x00000001ff037807 */ /* 0x000fe40000800000 */
[----:B0-----:R-:W-:Y:S02]  /*8500*/  SEL R7, R0, RZ, P1 ;  /* 0x000000ff00077207 */ /* 0x001fe40000800000 */
[----:B------:R-:W-:-:S03]  /*8510*/  LOP3.LUT R9, R6, R3, RZ, 0x3c, !PT ;  /* 0x0000000306097212 */ /* 0x000fc600078e3cff */
[----:B------:R-:W-:Y:S01]  /*8520*/  IMAD R11, R7, 0x8, R2 ;  /* 0x00000008070b7824 */ /* 0x000fe200078e0202 */
[----:B------:R-:W-:Y:S01]  /*8530*/  SHF.L.U32 R6, R9, 0x1f, RZ ;  /* 0x0000001f09067819 */ /* 0x000fe200000006ff */
[----:B-1----:R-:W-:Y:S06]  /*8540*/  @!P0 BRA `(.L_x_178) ;  /* 0x0000000000d08947 */ /* 0x002fec0003800000 */
.L_x_189:
[----:B------:R-:W1:Y:S01]  /*8550*/  SYNCS.PHASECHK.TRANS64.TRYWAIT P0, [R11+URZ], R6 ;  /* 0x000000060b0075a7 */ /* 0x000e62000800017f */
[----:B------:R-:W-:-:S05]  /*8560*/  VIADD R0, R7, 0x1 ;  /* 0x0000000107007836 */ /* 0x000fca0000000000 */
[----:B------:R-:W-:-:S04]  /*8570*/  ISETP.NE.AND P1, PT, R0, 0x4, PT ;  /* 0x000000040000780c */ /* 0x000fc80003f25270 */
[----:B------:R-:W-:Y:S02]  /*8580*/  SEL R4, RZ, 0x1, P1 ;  /* 0x00000001ff047807 */ /* 0x000fe40000800000 */
[----:B------:R-:W-:Y:S02]  /*8590*/  SEL R3, R0, RZ, P1 ;  /* 0x000000ff00037207 */ /* 0x000fe40000800000 */
[----:B------:R-:W-:Y:S01]  /*85a0*/  LOP3.LUT R0, R9, R4, RZ, 0x3c, !PT ;  /* 0x0000000409007212 */ /* 0x000fe200078e3cff */
[----:B-1----:R-:W-:Y:S06]  /*85b0*/  @!P0 BRA `(.L_x_179) ;  /* 0x0000000000c88947 */ /* 0x002fec0003800000 */
.L_x_190:
[----:B------:R-:W-:Y:S01]  /*85c0*/  IMAD R3, R3, 0x8, R2 ;  /* 0x0000000803037824 */ /* 0x000fe200078e0202 */
[----:B------:R-:W-:-:S07]  /*85d0*/  SHF.L.U32 R0, R0, 0x1f, RZ ;  /* 0x0000001f00007819 */ /* 0x000fce00000006ff */
.L_x_180:
[----:B--2---:R2:W3:Y:S02]  /*85e0*/  SYNCS.PHASECHK.TRANS64.TRYWAIT P0, [R3+URZ], R0 ;  /* 0x00000000030075a7 */ /* 0x0044e4000800017f */
[----:B---3--:R-:W-:Y:S05]  /*85f0*/  @!P0 NANOSLEEP.SYNCS 0x989680 ;  /* 0x009896800000895d */ /* 0x008fea0003900000 */
[----:B------:R-:W3:Y:S02]  /*8600*/  @!P0 SYNCS.PHASECHK.TRANS64 P0, [R3+URZ], R0 ;  /* 0x00000000030085a7 */ /* 0x000ee4000800007f */
[----:B---3--:R-:W-:Y:S05]  /*8610*/  @!P0 BRA `(.L_x_180) ;  /* 0xfffffffc00f08947 */ /* 0x008fea000383ffff */
.L_x_175:
[----:B------:R-:W-:Y:S05]  /*8620*/  BSYNC B0 ;  /* 0x0000000000007941 */ /* 0x000fea0003800000 */
.L_x_174:
[----:B------:R-:W-:Y:S05]  /*8630*/  EXIT ;  /* 0x000000000000794d */ /* 0x000fea0003800000 */
.L_x_17:
[----:B-1----:R1:W2:Y:S02]  /*8640*/  SYNCS.PHASECHK.TRANS64.TRYWAIT P1, [R3+URZ], R0 ;  /* 0x00000000030075a7 */ /* 0x0022a4000802017f */
[----:B--2---:R-:W-:Y:S05]  /*8650*/  @!P1 NANOSLEEP.SYNCS 0x989680 ;  /* 0x009896800000995d */ /* 0x004fea0003900000 */
[----:B------:R-:W2:Y:S02]  /*8660*/  @!P1 SYNCS.PHASECHK.TRANS64 P1, [R3+URZ], R0 ;  /* 0x00000000030095a7 */ /* 0x000ea4000802007f */
[----:B--2---:R-:W-:Y:S05]  /*8670*/  @!P1 BRA `(.L_x_17) ;  /* 0xfffffffc00f09947 */ /* 0x004fea000383ffff */
[----:B------:R-:W-:Y:S05]  /*8680*/  BRA `(.L_x_16) ;  /* 0xffffff8c00907947 */ /* 0x000fea000383ffff */
.L_x_22:
[----:B-1----:R-:W-:-:S04]  /*8690*/  IMAD.U32 R4, RZ, RZ, UR4 ;  /* 0x00000004ff047e24 */ /* 0x002fc8000f8e00ff */
[----:B------:R1:W2:Y:S03]  /*86a0*/  SYNCS.PHASECHK.TRANS64.TRYWAIT P1, [R4+URZ], R3 ;  /* 0x00000003040075a7 */ /* 0x0002a6000802017f */
[----:B--2---:R-:W-:Y:S05]  /*86b0*/  @!P1 NANOSLEEP.SYNCS 0x989680 ;  /* 0x009896800000995d */ /* 0x004fea0003900000 */
[----:B------:R-:W2:Y:S02]  /*86c0*/  @!P1 SYNCS.PHASECHK.TRANS64 P1, [R4+URZ], R3 ;  /* 0x00000003040095a7 */ /* 0x000ea4000802007f */
[----:B--2---:R-:W-:Y:S05]  /*86d0*/  @!P1 BRA `(.L_x_22) ;  /* 0xfffffffc00ec9947 */ /* 0x004fea000383ffff */
[----:B------:R-:W-:Y:S05]  /*86e0*/  BRA `(.L_x_21) ;  /* 0xffffff9000547947 */ /* 0x000fea000383ffff */
.L_x_161:
[----:B------:R-:W-:Y:S01]  /*86f0*/  BSSY B1, `(.L_x_181) ;  /* 0x0000006000017945 */ /* 0x000fe20003800000 */
[----:B------:R-:W-:-:S07]  /*8700*/  IMAD.MOV.U32 R15, RZ, RZ, -0x1 ;  /* 0xffffffffff0f7424 */ /* 0x000fce00078e00ff */
[----:B------:R-:W-:Y:S05]  /*8710*/  WARPSYNC.COLLECTIVE R15, `(.L_x_182) ;  /* 0x000000000f0c7348 */ /* 0x000fea0003c00000 */
[----:B------:R-:W-:Y:S02]  /*8720*/  ELECT P6, UR62, PT ;  /* 0x00000000003e782f */ /* 0x000fe400038c0000 */
[----:B------:R-:W-:Y:S01]  /*8730*/  MOV R14, UR62 ;  /* 0x0000003e000e7c02 */ /* 0x000fe20008000f00 */
[----:B------:R-:W-:Y:S10]  /*8740*/  ENDCOLLECTIVE ;  /* 0x000000000000791b */ /* 0x000ff40003800000 */
.L_x_182:
[----:B------:R-:W-:Y:S05]  /*8750*/  BSYNC B1 ;  /* 0x0000000000017941 */ /* 0x000fea0003800000 */
.L_x_181:
[----:B------:R-:W-:Y:S05]  /*8760*/  BRA `(.L_x_183) ;  /* 0xfffffff000407947 */ /* 0x000fea000383ffff */
.L_x_164:
[----:B0-----:R0:W1:Y:S02]  /*8770*/  SYNCS.PHASECHK.TRANS64.TRYWAIT P1, [R14+URZ+0x20], R7 ;  /* 0x000020070e0075a7 */ /* 0x001064000802017f */
[----:B-1----:R-:W-:Y:S05]  /*8780*/  @!P1 NANOSLEEP.SYNCS 0x989680 ;  /* 0x009896800000995d */ /* 0x002fea0003900000 */
[----:B------:R-:W1:Y:S02]  /*8790*/  @!P1 SYNCS.PHASECHK.TRANS64 P1, [R14+URZ+0x20], R7 ;  /* 0x000020070e0095a7 */ /* 0x000e64000802007f */
[----:B-1----:R-:W-:Y:S05]  /*87a0*/  @!P1 BRA `(.L_x_164) ;  /* 0xfffffffc00f09947 */ /* 0x002fea000383ffff */
[----:B------:R-:W-:Y:S05]  /*87b0*/  BRA `(.L_x_184) ;  /* 0xfffffff000747947 */ /* 0x000fea000383ffff */
.L_x_173:
[----:B------:R-:W-:Y:S01]  /*87c0*/  BSSY B0, `(.L_x_185) ;  /* 0x0000006000007945 */ /* 0x000fe20003800000 */
[----:B------:R-:W-:-:S07]  /*87d0*/  IMAD.MOV.U32 R15, RZ, RZ, -0x1 ;  /* 0xffffffffff0f7424 */ /* 0x000fce00078e00ff */
[----:B------:R-:W-:Y:S05]  /*87e0*/  WARPSYNC.COLLECTIVE R15, `(.L_x_186) ;  /* 0x000000000f0c7348 */ /* 0x000fea0003c00000 */
[----:B------:R-:W-:Y:S02]  /*87f0*/  ELECT P6, UR62, PT ;  /* 0x00000000003e782f */ /* 0x000fe400038c0000 */
[----:B------:R-:W-:Y:S01]  /*8800*/  MOV R14, UR62 ;  /* 0x0000003e000e7c02 */ /* 0x000fe20008000f00 */
[----:B------:R-:W-:Y:S10]  /*8810*/  ENDCOLLECTIVE ;  /* 0x000000000000791b */ /* 0x000ff40003800000 */
.L_x_186:
[----:B------:R-:W-:Y:S05]  /*8820*/  BSYNC B0 ;  /* 0x0000000000007941 */ /* 0x000fea0003800000 */
.L_x_185:
[----:B------:R-:W-:Y:S05]  /*8830*/  BRA `(.L_x_187) ;  /* 0xfffffff800cc7947 */ /* 0x000fea000383ffff */
.L_x_177:
[----:B0-----:R0:W1:Y:S02]  /*8840*/  SYNCS.PHASECHK.TRANS64.TRYWAIT P0, [R7+URZ], R4 ;  /* 0x00000004070075a7 */ /* 0x001064000800017f */
[----:B-1----:R-:W-:Y:S05]  /*8850*/  @!P0 NANOSLEEP.SYNCS 0x989680 ;  /* 0x009896800000895d */ /* 0x002fea0003900000 */
[----:B------:R-:W1:Y:S02]  /*8860*/  @!P0 SYNCS.PHASECHK.TRANS64 P0, [R7+URZ], R4 ;  /* 0x00000004070085a7 */ /* 0x000e64000800007f */
[----:B-1----:R-:W-:Y:S05]  /*8870*/  @!P0 BRA `(.L_x_177) ;  /* 0xfffffffc00f08947 */ /* 0x002fea000383ffff */
[----:B------:R-:W-:Y:S05]  /*8880*/  BRA `(.L_x_188) ;  /* 0xfffffffc000c7947 */ /* 0x000fea000383ffff */
.L_x_178:
[----:B0-----:R0:W1:Y:S02]  /*8890*/  SYNCS.PHASECHK.TRANS64.TRYWAIT P0, [R8+URZ], R5 ;  /* 0x00000005080075a7 */ /* 0x001064000800017f */
[----:B-1----:R-:W-:Y:S05]  /*88a0*/  @!P0 NANOSLEEP.SYNCS 0x989680 ;  /* 0x009896800000895d */ /* 0x002fea0003900000 */
[----:B------:R-:W1:Y:S02]  /*88b0*/  @!P0 SYNCS.PHASECHK.TRANS64 P0, [R8+URZ], R5 ;  /* 0x00000005080085a7 */ /* 0x000e64000800007f */
[----:B-1----:R-:W-:Y:S05]  /*88c0*/  @!P0 BRA `(.L_x_178) ;  /* 0xfffffffc00f08947 */ /* 0x002fea000383ffff */
[----:B------:R-:W-:Y:S05]  /*88d0*/  BRA `(.L_x_189) ;  /* 0xfffffffc001c7947 */ /* 0x000fea000383ffff */
.L_x_179:
[----:B-1----:R1:W2:Y:S02]  /*88e0*/  SYNCS.PHASECHK.TRANS64.TRYWAIT P0, [R11+URZ], R6 ;  /* 0x000000060b0075a7 */ /* 0x0022a4000800017f */
[----:B--2---:R-:W-:Y:S05]  /*88f0*/  @!P0 NANOSLEEP.SYNCS 0x989680 ;  /* 0x009896800000895d */ /* 0x004fea0003900000 */
[----:B------:R-:W2:Y:S02]  /*8900*/  @!P0 SYNCS.PHASECHK.TRANS64 P0, [R11+URZ], R6 ;  /* 0x000000060b0085a7 */ /* 0x000ea4000800007f */
[----:B--2---:R-:W-:Y:S05]  /*8910*/  @!P0 BRA `(.L_x_179) ;  /* 0xfffffffc00f08947 */ /* 0x004fea000383ffff */
[----:B------:R-:W-:Y:S05]  /*8920*/  BRA `(.L_x_190) ;  /* 0xfffffffc00247947 */ /* 0x000fea000383ffff */
.L_x_191:
[----:B------:R-:W-:-:S00]  /*8930*/  BRA `(.L_x_191) ;  /* 0xfffffffc00fc7947 */ /* 0x000fc0000383ffff */
[----:B------:R-:W-:-:S00]  /*8940*/  NOP ;  /* 0x0000000000007918 */ /* 0x000fc00000000000 */
        /* <DEDUP_REMOVED lines=11> */
.L_x_192:


//--------------------- .nv.global.init           --------------------------
	.section	.nv.global.init,"aw",@progbits
.nv.global.init:
	.type		$str$22,@object
	.size		$str$22,($str$23 - $str$22)
$str$22:
        /*0000*/ 	.byte	0x6b, 0x5f, 0x74, 0x69, 0x6c, 0x65, 0x5f, 0x63, 0x6f, 0x75, 0x6e, 0x74, 0x20, 0x3e, 0x3d, 0x20
        /*0010*/ 	.byte	0x31, 0x00
	.type		$str$23,@object
	.size		$str$23,(__unnamed_1 - $str$23)
$str$23:
        /*0012*/ 	.byte	0x2f, 0x74, 0x6d, 0x70, 0x2f, 0x63, 0x75, 0x74, 0x6c, 0x61, 0x73, 0x73, 0x5f, 0x73, 0x77, 0x65
        /*0022*/ 	.byte	0x65, 0x70, 0x5f, 0x73, 0x72, 0x63, 0x2f, 0x69, 0x6e, 0x63, 0x6c, 0x75, 0x64, 0x65, 0x2f, 0x63
        /*0032*/ 	.byte	0x75, 0x74, 0x6c, 0x61, 0x73, 0x73, 0x2f, 0x67, 0x65, 0x6d, 0x6d, 0x2f, 0x63, 0x6f, 0x6c, 0x6c
        /*0042*/ 	.byte	0x65, 0x63, 0x74, 0x69, 0x76, 0x65, 0x2f, 0x73, 0x6d, 0x39, 0x30, 0x5f, 0x6d, 0x6d, 0x61, 0x5f
        /*0052*/ 	.byte	0x74, 0x6d, 0x61, 0x5f, 0x67, 0x6d, 0x6d, 0x61, 0x5f, 0x73, 0x73, 0x5f, 0x77, 0x61, 0x72, 0x70
        /*0062*/ 	.byte	0x73, 0x70, 0x65, 0x63, 0x69, 0x61, 0x6c, 0x69, 0x7a, 0x65, 0x64, 0x2e, 0x68, 0x70, 0x70, 0x00
	.type		__unnamed_1,@object
	.size		__unnamed_1,(.L_0 - __unnamed_1)
__unnamed_1:
        /*0072*/ 	.byte	0x76, 0x6f, 0x69, 0x64, 0x20, 0x63, 0x75, 0x74, 0x6c, 0x61, 0x73, 0x73, 0x3a, 0x3a, 0x67, 0x65
        /* <DEDUP_REMOVED lines=179> */
        /*0bb2*/ 	.byte	0x64, 0x65, 0x6e, 0x74, 0x69, 0x74, 0x79, 0x5d, 0x00
.L_0:


//--------------------- .nv.shared._ZN7cutlass13device_kernelINS_4gemm6kernel13GemmUniversalIN4cute5tupleIJiiiiEEENS1_10collective13CollectiveMmaINS1_34MainloopSm90TmaGmmaWarpSpecializedILi4ENS5_IJNS4_1CILi1EEESB_SB_EEENS1_35KernelTmaWarpSpecializedCooperativeEEENS5_IJNSA_ILi256EEENSA_ILi64EEENSA_ILi32EEEEEENS_6half_tENS5_IJlSB_lEEESJ_SK_NS4_8TiledMMAINS4_8MMA_AtomIJNS4_4SM904GMMA25MMA_64x64x16_F32F16F16_SSILNSO_5MajorE0ELSQ_0ELNSO_7ScaleInE1ELSR_1EEEEEENS4_6LayoutINS5_IJNSA_ILi2EEESB_SB_EEENS5_IJSB_NSA_ILi0EEESX_EEEEENS5_IJNS4_10UnderscoreES10_S10_EEEEENS4_13SM90_TMA_LOADENS4_14ComposedLayoutINS4_7SwizzleILi2ELi4ELi3EEENS4_18smem_ptr_flag_bitsILi16EEENSU_INS5_IJNSA_ILi8EEESH_EEENS5_IJSH_SB_EEEEEEEvNS4_8identityES13_S1D_vS1E_EENS_8epilogue10collective6detail29Sm90TmaWarpSpecializedAdapterINS1H_15DefaultEpilogueISJ_SK_SK_NS1G_6thread17LinearCombinationISJ_Li1EffLNS1L_9ScaleType4KindE0ELNS_15FloatRoundStyleE2ESJ_EENS1_15EpilogueDefaultEEEEEvvEEEEvNT_6ParamsE --------------------------
	.section	.nv.shared._ZN7cutlass13device_kernelINS_4gemm6kernel13GemmUniversalIN4cute5tupleIJiiiiEEENS1_10collective13CollectiveMmaINS1_34MainloopSm90TmaGmmaWarpSpecializedILi4ENS5_IJNS4_1CILi1EEESB_SB_EEENS1_35KernelTmaWarpSpecializedCooperativeEEENS5_IJNSA_ILi256EEENSA_ILi64EEENSA_ILi32EEEEEENS_6half_tENS5_IJlSB_lEEESJ_SK_NS4_8TiledMMAINS4_8MMA_AtomIJNS4_4SM904GMMA25MMA_64x64x16_F32F16F16_SSILNSO_5MajorE0ELSQ_0ELNSO_7ScaleInE1ELSR_1EEEEEENS4_6LayoutINS5_IJNSA_ILi2EEESB_SB_EEENS5_IJSB_NSA_ILi0EEESX_EEEEENS5_IJNS4_10UnderscoreES10_S10_EEEEENS4_13SM90_TMA_LOADENS4_14ComposedLayoutINS4_7SwizzleILi2ELi4ELi3EEENS4_18smem_ptr_flag_bitsILi16EEENSU_INS5_IJNSA_ILi8EEESH_EEENS5_IJSH_SB_EEEEEEEvNS4_8identityES13_S1D_vS1E_EENS_8epilogue10collective6detail29Sm90TmaWarpSpecializedAdapterINS1H_15DefaultEpilogueISJ_SK_SK_NS1G_6thread17LinearCombinationISJ_Li1EffLNS1L_9ScaleType4KindE0ELNS_15FloatRoundStyleE2ESJ_EENS1_15EpilogueDefaultEEEEEvvEEEEvNT_6ParamsE,"aw",@nobits
	.sectionflags	@""
	.align	16
	.zero		1024


//--------------------- .nv.shared.reserved.0     --------------------------
	.section	.nv.shared.reserved.0,"aw",@nobits
	.weak		__nv_reservedSMEM_offset_0_alias
	.size		__nv_reservedSMEM_offset_0_alias, 0, 0
	.other		__nv_reservedSMEM_offset_0_alias,@"STO_CUDA_RESERVED_SHARED STV_DEFAULT"
__nv_reservedSMEM_offset_0_alias:
	.zero		0


//--------------------- .nv.global                --------------------------
	.section	.nv.global,"aw",@nobits
.nv.global:
	.type		_ZN39_INTERNAL_a17d09d6_4_k_cu_b864d1ff_30824cute1_E,@object
	.size		_ZN39_INTERNAL_a17d09d6_4_k_cu_b864d1ff_30824cute1_E,(_ZN39_INTERNAL_a17d09d6_4_k_cu_b864d1ff_30824cuda3std3__45__cpo6cbeginE - _ZN39_INTERNAL_a17d09d6_4_k_cu_b864d1ff_30824cute1_E)
_ZN39_INTERNAL_a17d09d6_4_k_cu_b864d1ff_30824cute1_E:
	.zero		1
	.type		_ZN39_INTERNAL_a17d09d6_4_k_cu_b864d1ff_30824cuda3std3__45__cpo6cbeginE,@object
	.size		_ZN39_INTERNAL_a17d09d6_4_k_cu_b864d1ff_30824cuda3std3__45__cpo6cbeginE,(_ZN39_INTERNAL_a17d09d6_4_k_cu_b864d1ff_30824cuda3std3__48in_placeE - _ZN39_INTERNAL_a17d09d6_4_k_cu_b864d1ff_30824cuda3std3__45__cpo6cbeginE)
_ZN39_INTERNAL_a17d09d6_4_k_cu_b864d1ff_30824cuda3std3__45__cpo6cbeginE:
	.zero		1
	.type		_ZN39_INTERNAL_a17d09d6_4_k_cu_b864d1ff_30824cuda3std3__48in_placeE,@object
	.size		_ZN39_INTERNAL_a17d09d6_4_k_cu_b864d1ff_30824cuda3std3__48in_placeE,(_ZN39_INTERNAL_a17d09d6_4_k_cu_b864d1ff_30824cuda3std6ranges3__45__cpo9iter_moveE - _ZN39_INTERNAL_a17d09d6_4_k_cu_b864d1ff_30824cuda3std3__48in_placeE)
_ZN39_INTERNAL_a17d09d6_4_k_cu_b864d1ff_30824cuda3std3__48in_placeE:
	.zero		1
	.type		_ZN39_INTERNAL_a17d09d6_4_k_cu_b864d1ff_30824cuda3std6ranges3__45__cpo9iter_moveE,@object
	.size		_ZN39_INTERNAL_a17d09d6_4_k_cu_b864d1ff_30824cuda3std6ranges3__45__cpo9iter_moveE,(_ZN39_INTERNAL_a17d09d6_4_k_cu_b864d1ff_30824cuda3std3__45__cpo5beginE - _ZN39_INTERNAL_a17d09d6_4_k_cu_b864d1ff_30824cuda3std6ranges3__45__cpo9iter_moveE)
_ZN39_INTERNAL_a17d09d6_4_k_cu_b864d1ff_30824cuda3std6ranges3__45__cpo9iter_moveE:
	.zero		1
	.type		_ZN39_INTERNAL_a17d09d6_4_k_cu_b864d1ff_30824cuda3std3__45__cpo5beginE,@object
	.size		_ZN39_INTERNAL_a17d09d6_4_k_cu_b864d1ff_30824cuda3std3__45__cpo5beginE,(_ZN39_INTERNAL_a17d09d6_4_k_cu_b864d1ff_30824cuda3std3__441_GLOBAL__N__a17d09d6_4_k_cu_b864d1ff_30826ignoreE - _ZN39_INTERNAL_a17d09d6_4_k_cu_b864d1ff_30824cuda3std3__45__cpo5beginE)
_ZN39_INTERNAL_a17d09d6_4_k_cu_b864d1ff_30824cuda3std3__45__cpo5beginE:
	.zero		1
	.type		_ZN39_INTERNAL_a17d09d6_4_k_cu_b864d1ff_30824cuda3std3__441_GLOBAL__N__a17d09d6_4_k_cu_b864d1ff_30826ignoreE,@object
	.size		_ZN39_INTERNAL_a17d09d6_4_k_cu_b864d1ff_30824cuda3std3__441_GLOBAL__N__a17d09d6_4_k_cu_b864d1ff_30826ignoreE,(_ZN39_INTERNAL_a17d09d6_4_k_cu_b864d1ff_30824cute7productE - _ZN39_INTERNAL_a17d09d6_4_k_cu_b864d1ff_30824cuda3std3__441_GLOBAL__N__a17d09d6_4_k_cu_b864d1ff_30826ignoreE)
_ZN39_INTERNAL_a17d09d6_4_k_cu_b864d1ff_30824cuda3std3__441_GLOBAL__N__a17d09d6_4_k_cu_b864d1ff_30826ignoreE:
	.zero		1
	.type		_ZN39_INTERNAL_a17d09d6_4_k_cu_b864d1ff_30824cute7productE,@object
	.size		_ZN39_INTERNAL_a17d09d6_4_k_cu_b864d1ff_30824cute7productE,(_ZN39_INTERNAL_a17d09d6_4_k_cu_b864d1ff_30824cuda3std3__45__cpo3endE - _ZN39_INTERNAL_a17d09d6_4_k_cu_b864d1ff_30824cute7productE)
_ZN39_INTERNAL_a17d09d6_4_k_cu_b864d1ff_30824cute7productE:
	.zero		1
	.type		_ZN39_INTERNAL_a17d09d6_4_k_cu_b864d1ff_30824cuda3std3__45__cpo3endE,@object
	.size		_ZN39_INTERNAL_a17d09d6_4_k_cu_b864d1ff_30824cuda3std3__45__cpo3endE,(_ZN39_INTERNAL_a17d09d6_4_k_cu_b864d1ff_30824cuda3std3__419piecewise_constructE - _ZN39_INTERNAL_a17d09d6_4_k_cu_b864d1ff_30824cuda3std3__45__cpo3endE)
_ZN39_INTERNAL_a17d09d6_4_k_cu_b864d1ff_30824cuda3std3__45__cpo3endE:
	.zero		1
	.type		_ZN39_INTERNAL_a17d09d6_4_k_cu_b864d1ff_30824cuda3std3__419piecewise_constructE,@object
	.size		_ZN39_INTERNAL_a17d09d6_4_k_cu_b864d1ff_30824cuda3std3__419piecewise_constructE,(_ZN39_INTERNAL_a17d09d6_4_k_cu_b864d1ff_30824cuda3std3__45__cpo4cendE - _ZN39_INTERNAL_a17d09d6_4_k_cu_b864d1ff_30824cuda3std3__419piecewise_constructE)
_ZN39_INTERNAL_a17d09d6_4_k_cu_b864d1ff_30824cuda3std3__419piecewise_constructE:
	.zero		1
	.type		_ZN39_INTERNAL_a17d09d6_4_k_cu_b864d1ff_30824cuda3std3__45__cpo4cendE,@object
	.size		_ZN39_INTERNAL_a17d09d6_4_k_cu_b864d1ff_30824cuda3std3__45__cpo4cendE,(_ZN39_INTERNAL_a17d09d6_4_k_cu_b864d1ff_30824cuda3std6ranges3__45__cpo4swapE - _ZN39_INTERNAL_a17d09d6_4_k_cu_b864d1ff_30824cuda3std3__45__cpo4cendE)
_ZN39_INTERNAL_a17d09d6_4_k_cu_b864d1ff_30824cuda3std3__45__cpo4cendE:
	.zero		1
	.type		_ZN39_INTERNAL_a17d09d6_4_k_cu_b864d1ff_30824cuda3std6ranges3__45__cpo4swapE,@object
	.size		_ZN39_INTERNAL_a17d09d6_4_k_cu_b864d1ff_30824cuda3std6ranges3__45__cpo4swapE,(.L_8 - _ZN39_INTERNAL_a17d09d6_4_k_cu_b864d1ff_30824cuda3std6ranges3__45__cpo4swapE)
_ZN39_INTERNAL_a17d09d6_4_k_cu_b864d1ff_30824cuda3std6ranges3__45__cpo4swapE:
	.zero		1
.L_8:


//--------------------- .nv.constant0._ZN7cutlass13device_kernelINS_4gemm6kernel13GemmUniversalIN4cute5tupleIJiiiiEEENS1_10collective13CollectiveMmaINS1_34MainloopSm90TmaGmmaWarpSpecializedILi4ENS5_IJNS4_1CILi1EEESB_SB_EEENS1_35KernelTmaWarpSpecializedCooperativeEEENS5_IJNSA_ILi256EEENSA_ILi64EEENSA_ILi32EEEEEENS_6half_tENS5_IJlSB_lEEESJ_SK_NS4_8TiledMMAINS4_8MMA_AtomIJNS4_4SM904GMMA25MMA_64x64x16_F32F16F16_SSILNSO_5MajorE0ELSQ_0ELNSO_7ScaleInE1ELSR_1EEEEEENS4_6LayoutINS5_IJNSA_ILi2EEESB_SB_EEENS5_IJSB_NSA_ILi0EEESX_EEEEENS5_IJNS4_10UnderscoreES10_S10_EEEEENS4_13SM90_TMA_LOADENS4_14ComposedLayoutINS4_7SwizzleILi2ELi4ELi3EEENS4_18smem_ptr_flag_bitsILi16EEENSU_INS5_IJNSA_ILi8EEESH_EEENS5_IJSH_SB_EEEEEEEvNS4_8identityES13_S1D_vS1E_EENS_8epilogue10collective6detail29Sm90TmaWarpSpecializedAdapterINS1H_15DefaultEpilogueISJ_SK_SK_NS1G_6thread17LinearCombinationISJ_Li1EffLNS1L_9ScaleType4KindE0ELNS_15FloatRoundStyleE2ESJ_EENS1_15EpilogueDefaultEEEEEvvEEEEvNT_6ParamsE --------------------------
	.section	.nv.constant0._ZN7cutlass13device_kernelINS_4gemm6kernel13GemmUniversalIN4cute5tupleIJiiiiEEENS1_10collective13CollectiveMmaINS1_34MainloopSm90TmaGmmaWarpSpecializedILi4ENS5_IJNS4_1CILi1EEESB_SB_EEENS1_35KernelTmaWarpSpecializedCooperativeEEENS5_IJNSA_ILi256EEENSA_ILi64EEENSA_ILi32EEEEEENS_6half_tENS5_IJlSB_lEEESJ_SK_NS4_8TiledMMAINS4_8MMA_AtomIJNS4_4SM904GMMA25MMA_64x64x16_F32F16F16_SSILNSO_5MajorE0ELSQ_0ELNSO_7ScaleInE1ELSR_1EEEEEENS4_6LayoutINS5_IJNSA_ILi2EEESB_SB_EEENS5_IJSB_NSA_ILi0EEESX_EEEEENS5_IJNS4_10UnderscoreES10_S10_EEEEENS4_13SM90_TMA_LOADENS4_14ComposedLayoutINS4_7SwizzleILi2ELi4ELi3EEENS4_18smem_ptr_flag_bitsILi16EEENSU_INS5_IJNSA_ILi8EEESH_EEENS5_IJSH_SB_EEEEEEEvNS4_8identityES13_S1D_vS1E_EENS_8epilogue10collective6detail29Sm90TmaWarpSpecializedAdapterINS1H_15DefaultEpilogueISJ_SK_SK_NS1G_6thread17LinearCombinationISJ_Li1EffLNS1L_9ScaleType4KindE0ELNS_15FloatRoundStyleE2ESJ_EENS1_15EpilogueDefaultEEEEEvvEEEEvNT_6ParamsE,"a",@progbits
	.sectionflags	@""
	.align	4
.nv.constant0._ZN7cutlass13device_kernelINS_4gemm6kernel13GemmUniversalIN4cute5tupleIJiiiiEEENS1_10collective13CollectiveMmaINS1_34MainloopSm90TmaGmmaWarpSpecializedILi4ENS5_IJNS4_1CILi1EEESB_SB_EEENS1_35KernelTmaWarpSpecializedCooperativeEEENS5_IJNSA_ILi256EEENSA_ILi64EEENSA_ILi32EEEEEENS_6half_tENS5_IJlSB_lEEESJ_SK_NS4_8TiledMMAINS4_8MMA_AtomIJNS4_4SM904GMMA25MMA_64x64x16_F32F16F16_SSILNSO_5MajorE0ELSQ_0ELNSO_7ScaleInE1ELSR_1EEEEEENS4_6LayoutINS5_IJNSA_ILi2EEESB_SB_EEENS5_IJSB_NSA_ILi0EEESX_EEEEENS5_IJNS4_10UnderscoreES10_S10_EEEEENS4_13SM90_TMA_LOADENS4_14ComposedLayoutINS4_7SwizzleILi2ELi4ELi3EEENS4_18smem_ptr_flag_bitsILi16EEENSU_INS5_IJNSA_ILi8EEESH_EEENS5_IJSH_SB_EEEEEEEvNS4_8identityES13_S1D_vS1E_EENS_8epilogue10collective6detail29Sm90TmaWarpSpecializedAdapterINS1H_15DefaultEpilogueISJ_SK_SK_NS1G_6thread17LinearCombinationISJ_Li1EffLNS1L_9ScaleType4KindE0ELNS_15FloatRoundStyleE2ESJ_EENS1_15EpilogueDefaultEEEEEvvEEEEvNT_6ParamsE:
	.zero		1664


//--------------------- SYMBOLS --------------------------

	.type		.nv.reservedSmem.offset0,@object
	.size		.nv.reservedSmem.offset0,0x4
	.type		__assertfail,@function
